//
// Generated by NVIDIA NVVM Compiler
//
// Compiler Build ID: CL-36424714
// Cuda compilation tools, release 13.0, V13.0.88
// Based on NVVM 20.0.0
//

.version 9.0
.target sm_100
.address_size 64

	// .globl	_ZN9matmul_l19matmul_l1EiiiPKfS1_Pf

.visible .entry _ZN9matmul_l19matmul_l1EiiiPKfS1_Pf(
	.param .u32 _ZN9matmul_l19matmul_l1EiiiPKfS1_Pf_param_0,
	.param .u32 _ZN9matmul_l19matmul_l1EiiiPKfS1_Pf_param_1,
	.param .u32 _ZN9matmul_l19matmul_l1EiiiPKfS1_Pf_param_2,
	.param .u64 .ptr .align 1 _ZN9matmul_l19matmul_l1EiiiPKfS1_Pf_param_3,
	.param .u64 .ptr .align 1 _ZN9matmul_l19matmul_l1EiiiPKfS1_Pf_param_4,
	.param .u64 .ptr .align 1 _ZN9matmul_l19matmul_l1EiiiPKfS1_Pf_param_5
)
{
	.reg .pred 	%p<15>;
	.reg .b16 	%rs<7>;
	.reg .b32 	%r<106>;
	.reg .b32 	%f<70>;
	.reg .b64 	%rd<70>;

	ld.param.u32 	%r40, [_ZN9matmul_l19matmul_l1EiiiPKfS1_Pf_param_0];
	ld.param.u32 	%r38, [_ZN9matmul_l19matmul_l1EiiiPKfS1_Pf_param_1];
	ld.param.u32 	%r39, [_ZN9matmul_l19matmul_l1EiiiPKfS1_Pf_param_2];
	ld.param.u64 	%rd4, [_ZN9matmul_l19matmul_l1EiiiPKfS1_Pf_param_3];
	ld.param.u64 	%rd5, [_ZN9matmul_l19matmul_l1EiiiPKfS1_Pf_param_4];
	cvta.to.global.u64 	%rd1, %rd5;
	cvta.to.global.u64 	%rd2, %rd4;
	mov.u32 	%r41, %nctaid.x;
	mul.hi.u32 	%r42, %r41, -1431655765;
	shr.u32 	%r43, %r42, 5;
	mov.u32 	%r44, %ctaid.x;
	mul.hi.u32 	%r45, %r44, 715827883;
	shr.u32 	%r1, %r45, 3;
	mul.lo.s32 	%r46, %r1, 48;
	sub.s32 	%r2, %r44, %r46;
	div.u32 	%r47, %r40, %r43;
	mul.lo.s32 	%r48, %r47, %r43;
	sub.s32 	%r3, %r40, %r48;
	mul.hi.u32 	%r49, %r39, -1431655765;
	shr.u32 	%r50, %r49, 5;
	mul.lo.s32 	%r51, %r50, 48;
	sub.s32 	%r4, %r39, %r51;
	setp.ge.u32 	%p1, %r1, %r3;
	setp.lt.u32 	%p2, %r1, %r3;
	selp.u32 	%r52, 1, 0, %p2;
	add.s32 	%r5, %r47, %r52;
	setp.lt.u32 	%p3, %r2, %r4;
	selp.u32 	%r53, 1, 0, %p3;
	add.s32 	%r6, %r50, %r53;
	@%p1 bra 	$L__BB0_2;
	mul.lo.s32 	%r98, %r5, %r1;
	bra.uni 	$L__BB0_3;
$L__BB0_2:
	mad.lo.s32 	%r54, %r3, %r5, %r3;
	sub.s32 	%r55, %r1, %r3;
	mad.lo.s32 	%r98, %r5, %r55, %r54;
$L__BB0_3:
	setp.ge.u32 	%p4, %r2, %r4;
	@%p4 bra 	$L__BB0_5;
	mul.lo.s32 	%r99, %r6, %r2;
	bra.uni 	$L__BB0_6;
$L__BB0_5:
	mad.lo.s32 	%r56, %r4, %r6, %r4;
	sub.s32 	%r57, %r2, %r4;
	mad.lo.s32 	%r99, %r6, %r57, %r56;
$L__BB0_6:
	mov.u32 	%r58, %ntid.x;
	mul.lo.s32 	%r13, %r5, %r6;
	div.u32 	%r59, %r58, %r13;
	max.u32 	%r14, %r59, 1;
	mov.u32 	%r60, %tid.x;
	cvt.u16.u32 	%rs1, %r60;
	cvt.u16.u32 	%rs2, %r14;
	div.u16 	%rs4, %rs1, %rs2;
	cvt.u32.u16 	%r100, %rs4;
	cvt.u16.u32 	%rs5, %r58;
	div.u16 	%rs3, %rs5, %rs2;
	setp.le.u32 	%p5, %r13, %r100;
	@%p5 bra 	$L__BB0_21;
	div.u32 	%r61, %r38, %r14;
	rem.u16 	%rs6, %rs1, %rs2;
	cvt.u32.u16 	%r62, %rs6;
	mul.lo.s32 	%r16, %r61, %r62;
	add.s32 	%r17, %r16, %r61;
	add.s32 	%r18, %r61, -1;
	and.b32  	%r19, %r61, 7;
	and.b32  	%r63, %r61, -8;
	and.b32  	%r20, %r61, 3;
	and.b32  	%r21, %r61, 1;
	neg.s32 	%r22, %r63;
	cvt.u32.u16 	%r23, %rs3;
$L__BB0_8:
	setp.ge.u32 	%p6, %r16, %r17;
	div.u32 	%r64, %r100, %r6;
	add.s32 	%r25, %r64, %r98;
	mul.lo.s32 	%r65, %r64, %r6;
	sub.s32 	%r66, %r100, %r65;
	add.s32 	%r26, %r66, %r99;
	mov.f32 	%f69, 0f00000000;
	@%p6 bra 	$L__BB0_20;
	setp.lt.u32 	%p7, %r18, 7;
	mul.lo.s32 	%r27, %r25, %r38;
	mov.f32 	%f69, 0f00000000;
	mov.u32 	%r103, %r16;
	@%p7 bra 	$L__BB0_12;
	mov.f32 	%f69, 0f00000000;
	mov.u32 	%r101, %r22;
	mov.u32 	%r103, %r16;
$L__BB0_11:
	.pragma "nounroll";
	add.s32 	%r67, %r103, %r27;
	mul.wide.u32 	%rd6, %r67, 4;
	add.s64 	%rd7, %rd2, %rd6;
	ld.global.f32 	%f17, [%rd7];
	mad.lo.s32 	%r68, %r103, %r39, %r26;
	mul.wide.u32 	%rd8, %r68, 4;
	add.s64 	%rd9, %rd1, %rd8;
	ld.global.f32 	%f18, [%rd9];
	fma.rn.f32 	%f19, %f17, %f18, %f69;
	add.s32 	%r69, %r67, 1;
	mul.wide.u32 	%rd10, %r69, 4;
	add.s64 	%rd11, %rd2, %rd10;
	ld.global.f32 	%f20, [%rd11];
	add.s32 	%r70, %r68, %r39;
	mul.wide.u32 	%rd12, %r70, 4;
	add.s64 	%rd13, %rd1, %rd12;
	ld.global.f32 	%f21, [%rd13];
	fma.rn.f32 	%f22, %f20, %f21, %f19;
	add.s32 	%r71, %r67, 2;
	mul.wide.u32 	%rd14, %r71, 4;
	add.s64 	%rd15, %rd2, %rd14;
	ld.global.f32 	%f23, [%rd15];
	add.s32 	%r72, %r70, %r39;
	mul.wide.u32 	%rd16, %r72, 4;
	add.s64 	%rd17, %rd1, %rd16;
	ld.global.f32 	%f24, [%rd17];
	fma.rn.f32 	%f25, %f23, %f24, %f22;
	add.s32 	%r73, %r67, 3;
	mul.wide.u32 	%rd18, %r73, 4;
	add.s64 	%rd19, %rd2, %rd18;
	ld.global.f32 	%f26, [%rd19];
	add.s32 	%r74, %r72, %r39;
	mul.wide.u32 	%rd20, %r74, 4;
	add.s64 	%rd21, %rd1, %rd20;
	ld.global.f32 	%f27, [%rd21];
	fma.rn.f32 	%f28, %f26, %f27, %f25;
	add.s32 	%r75, %r67, 4;
	mul.wide.u32 	%rd22, %r75, 4;
	add.s64 	%rd23, %rd2, %rd22;
	ld.global.f32 	%f29, [%rd23];
	add.s32 	%r76, %r74, %r39;
	mul.wide.u32 	%rd24, %r76, 4;
	add.s64 	%rd25, %rd1, %rd24;
	ld.global.f32 	%f30, [%rd25];
	fma.rn.f32 	%f31, %f29, %f30, %f28;
	add.s32 	%r77, %r67, 5;
	mul.wide.u32 	%rd26, %r77, 4;
	add.s64 	%rd27, %rd2, %rd26;
	ld.global.f32 	%f32, [%rd27];
	add.s32 	%r78, %r76, %r39;
	mul.wide.u32 	%rd28, %r78, 4;
	add.s64 	%rd29, %rd1, %rd28;
	ld.global.f32 	%f33, [%rd29];
	fma.rn.f32 	%f34, %f32, %f33, %f31;
	add.s32 	%r79, %r67, 6;
	mul.wide.u32 	%rd30, %r79, 4;
	add.s64 	%rd31, %rd2, %rd30;
	ld.global.f32 	%f35, [%rd31];
	add.s32 	%r80, %r78, %r39;
	mul.wide.u32 	%rd32, %r80, 4;
	add.s64 	%rd33, %rd1, %rd32;
	ld.global.f32 	%f36, [%rd33];
	fma.rn.f32 	%f37, %f35, %f36, %f34;
	add.s32 	%r81, %r67, 7;
	mul.wide.u32 	%rd34, %r81, 4;
	add.s64 	%rd35, %rd2, %rd34;
	ld.global.f32 	%f38, [%rd35];
	add.s32 	%r82, %r80, %r39;
	mul.wide.u32 	%rd36, %r82, 4;
	add.s64 	%rd37, %rd1, %rd36;
	ld.global.f32 	%f39, [%rd37];
	fma.rn.f32 	%f69, %f38, %f39, %f37;
	add.s32 	%r103, %r103, 8;
	add.s32 	%r101, %r101, 8;
	setp.ne.s32 	%p8, %r101, 0;
	@%p8 bra 	$L__BB0_11;
$L__BB0_12:
	setp.eq.s32 	%p9, %r19, 0;
	@%p9 bra 	$L__BB0_20;
	setp.lt.u32 	%p10, %r19, 4;
	@%p10 bra 	$L__BB0_15;
	add.s32 	%r83, %r103, %r27;
	mul.wide.u32 	%rd38, %r83, 4;
	add.s64 	%rd39, %rd2, %rd38;
	ld.global.f32 	%f41, [%rd39];
	mad.lo.s32 	%r84, %r103, %r39, %r26;
	mul.wide.u32 	%rd40, %r84, 4;
	add.s64 	%rd41, %rd1, %rd40;
	ld.global.f32 	%f42, [%rd41];
	fma.rn.f32 	%f43, %f41, %f42, %f69;
	add.s32 	%r85, %r83, 1;
	mul.wide.u32 	%rd42, %r85, 4;
	add.s64 	%rd43, %rd2, %rd42;
	ld.global.f32 	%f44, [%rd43];
	add.s32 	%r86, %r84, %r39;
	mul.wide.u32 	%rd44, %r86, 4;
	add.s64 	%rd45, %rd1, %rd44;
	ld.global.f32 	%f45, [%rd45];
	fma.rn.f32 	%f46, %f44, %f45, %f43;
	add.s32 	%r87, %r83, 2;
	mul.wide.u32 	%rd46, %r87, 4;
	add.s64 	%rd47, %rd2, %rd46;
	ld.global.f32 	%f47, [%rd47];
	add.s32 	%r88, %r86, %r39;
	mul.wide.u32 	%rd48, %r88, 4;
	add.s64 	%rd49, %rd1, %rd48;
	ld.global.f32 	%f48, [%rd49];
	fma.rn.f32 	%f49, %f47, %f48, %f46;
	add.s32 	%r89, %r83, 3;
	mul.wide.u32 	%rd50, %r89, 4;
	add.s64 	%rd51, %rd2, %rd50;
	ld.global.f32 	%f50, [%rd51];
	add.s32 	%r90, %r88, %r39;
	mul.wide.u32 	%rd52, %r90, 4;
	add.s64 	%rd53, %rd1, %rd52;
	ld.global.f32 	%f51, [%rd53];
	fma.rn.f32 	%f69, %f50, %f51, %f49;
	add.s32 	%r103, %r103, 4;
$L__BB0_15:
	setp.eq.s32 	%p11, %r20, 0;
	@%p11 bra 	$L__BB0_20;
	setp.eq.s32 	%p12, %r20, 1;
	@%p12 bra 	$L__BB0_18;
	add.s32 	%r91, %r103, %r27;
	mul.wide.u32 	%rd54, %r91, 4;
	add.s64 	%rd55, %rd2, %rd54;
	ld.global.f32 	%f53, [%rd55];
	mad.lo.s32 	%r92, %r103, %r39, %r26;
	mul.wide.u32 	%rd56, %r92, 4;
	add.s64 	%rd57, %rd1, %rd56;
	ld.global.f32 	%f54, [%rd57];
	fma.rn.f32 	%f55, %f53, %f54, %f69;
	add.s32 	%r93, %r91, 1;
	mul.wide.u32 	%rd58, %r93, 4;
	add.s64 	%rd59, %rd2, %rd58;
	ld.global.f32 	%f56, [%rd59];
	add.s32 	%r94, %r92, %r39;
	mul.wide.u32 	%rd60, %r94, 4;
	add.s64 	%rd61, %rd1, %rd60;
	ld.global.f32 	%f57, [%rd61];
	fma.rn.f32 	%f69, %f56, %f57, %f55;
	add.s32 	%r103, %r103, 2;
$L__BB0_18:
	setp.eq.s32 	%p13, %r21, 0;
	@%p13 bra 	$L__BB0_20;
	add.s32 	%r95, %r103, %r27;
	mul.wide.u32 	%rd62, %r95, 4;
	add.s64 	%rd63, %rd2, %rd62;
	ld.global.f32 	%f58, [%rd63];
	mad.lo.s32 	%r96, %r103, %r39, %r26;
	mul.wide.u32 	%rd64, %r96, 4;
	add.s64 	%rd65, %rd1, %rd64;
	ld.global.f32 	%f59, [%rd65];
	fma.rn.f32 	%f69, %f58, %f59, %f69;
$L__BB0_20:
	ld.param.u64 	%rd69, [_ZN9matmul_l19matmul_l1EiiiPKfS1_Pf_param_5];
	mad.lo.s32 	%r97, %r25, %r39, %r26;
	cvta.to.global.u64 	%rd66, %rd69;
	mul.wide.u32 	%rd67, %r97, 4;
	add.s64 	%rd68, %rd66, %rd67;
	ld.global.f32 	%f60, [%rd68];
	add.f32 	%f61, %f69, %f60;
	st.global.f32 	[%rd68], %f61;
	add.s32 	%r100, %r100, %r23;
	setp.lt.u32 	%p14, %r100, %r13;
	@%p14 bra 	$L__BB0_8;
$L__BB0_21:
	ret;

}
	// .globl	_ZN13matmul_l1_reg13matmul_l1_regEiiiPKfS1_Pf
.visible .entry _ZN13matmul_l1_reg13matmul_l1_regEiiiPKfS1_Pf(
	.param .u32 _ZN13matmul_l1_reg13matmul_l1_regEiiiPKfS1_Pf_param_0,
	.param .u32 _ZN13matmul_l1_reg13matmul_l1_regEiiiPKfS1_Pf_param_1,
	.param .u32 _ZN13matmul_l1_reg13matmul_l1_regEiiiPKfS1_Pf_param_2,
	.param .u64 .ptr .align 1 _ZN13matmul_l1_reg13matmul_l1_regEiiiPKfS1_Pf_param_3,
	.param .u64 .ptr .align 1 _ZN13matmul_l1_reg13matmul_l1_regEiiiPKfS1_Pf_param_4,
	.param .u64 .ptr .align 1 _ZN13matmul_l1_reg13matmul_l1_regEiiiPKfS1_Pf_param_5
)
{


	ret;

}


// ===== COMPILED SASS (sm_100) =====

	.target	sm_100

	.elftype	@"ET_EXEC"


//--------------------- .note.nv.tkinfo           --------------------------
	.section	.note.nv.tkinfo,"",@"SHT_NOTE"
	.sectionflags	@"SHF_NOTE_NV_TKINFO"
	.tkinfo
        /*0018*/ 	.word	0x00000002
        /*0030*/ 	.string	""
        /*0030*/ 	.string	"ptxas"
        /*0030*/ 	.string	"Cuda compilation tools, release 13.0, V13.0.88"
        /*0030*/ 	.string	"Build cuda_13.0.r13.0/compiler.36424714_0"
        /*0030*/ 	.string	"-arch sm_100 -m 64 "



//--------------------- .note.nv.cuinfo           --------------------------
	.section	.note.nv.cuinfo,"",@"SHT_NOTE"
	.sectionflags	@"SHF_NOTE_NV_CUINFO"
        /*0018*/ 	.short	0x0002
        /*001a*/ 	.short	0x0064
        /*001c*/ 	.short	0x0082
	.zero		2


//--------------------- .nv.info                  --------------------------
	.section	.nv.info,"",@"SHT_CUDA_INFO"
	.align	4


	//----- nvinfo : EIATTR_REGCOUNT
	.align		4
        /*0000*/ 	.byte	0x04, 0x2f
        /*0002*/ 	.short	(.L_1 - .L_0)
	.align		4
.L_0:
        /*0004*/ 	.word	index@(_ZN9matmul_l19matmul_l1EiiiPKfS1_Pf)
        /*0008*/ 	.word	0x00000020


	//----- nvinfo : EIATTR_FRAME_SIZE
	.align		4
.L_1:
        /*000c*/ 	.byte	0x04, 0x11
        /*000e*/ 	.short	(.L_3 - .L_2)
	.align		4
.L_2:
        /*0010*/ 	.word	index@($__internal_1_$__cuda_sm20_rem_u16)
        /*0014*/ 	.word	0x00000000


	//----- nvinfo : EIATTR_FRAME_SIZE
	.align		4
.L_3:
        /*0018*/ 	.byte	0x04, 0x11
        /*001a*/ 	.short	(.L_5 - .L_4)
	.align		4
.L_4:
        /*001c*/ 	.word	index@($__internal_0_$__cuda_sm20_div_u16)
        /*0020*/ 	.word	0x00000000


	//----- nvinfo : EIATTR_FRAME_SIZE
	.align		4
.L_5:
        /*0024*/ 	.byte	0x04, 0x11
        /*0026*/ 	.short	(.L_7 - .L_6)
	.align		4
.L_6:
        /*0028*/ 	.word	index@(_ZN9matmul_l19matmul_l1EiiiPKfS1_Pf)
        /*002c*/ 	.word	0x00000000


	//----- nvinfo : EIATTR_REGCOUNT
	.align		4
.L_7:
        /*0030*/ 	.byte	0x04, 0x2f
        /*0032*/ 	.short	(.L_9 - .L_8)
	.align		4
.L_8:
        /*0034*/ 	.word	index@(_ZN13matmul_l1_reg13matmul_l1_regEiiiPKfS1_Pf)
        /*0038*/ 	.word	0x00000004


	//----- nvinfo : EIATTR_FRAME_SIZE
	.align		4
.L_9:
        /*003c*/ 	.byte	0x04, 0x11
        /*003e*/ 	.short	(.L_11 - .L_10)
	.align		4
.L_10:
        /*0040*/ 	.word	index@(_ZN13matmul_l1_reg13matmul_l1_regEiiiPKfS1_Pf)
        /*0044*/ 	.word	0x00000000


	//----- nvinfo : EIATTR_MIN_STACK_SIZE
	.align		4
.L_11:
        /*0048*/ 	.byte	0x04, 0x12
        /*004a*/ 	.short	(.L_13 - .L_12)
	.align		4
.L_12:
        /*004c*/ 	.word	index@(_ZN13matmul_l1_reg13matmul_l1_regEiiiPKfS1_Pf)
        /*0050*/ 	.word	0x00000000


	//----- nvinfo : EIATTR_MIN_STACK_SIZE
	.align		4
.L_13:
        /*0054*/ 	.byte	0x04, 0x12
        /*0056*/ 	.short	(.L_15 - .L_14)
	.align		4
.L_14:
        /*0058*/ 	.word	index@(_ZN9matmul_l19matmul_l1EiiiPKfS1_Pf)
        /*005c*/ 	.word	0x00000000
.L_15:


//--------------------- .nv.compat                --------------------------
	.section	.nv.compat,"",@"SHT_CUDA_COMPAT_INFO"
	.align	4
        /*0000*/ 	.byte	0x02, 0x09, 0x00, 0x00, 0x02, 0x02, 0x01, 0x00, 0x02, 0x05, 0x05, 0x00, 0x03, 0x07, 0x01, 0x01
        /*0010*/ 	.byte	0x02, 0x03, 0x00, 0x00, 0x02, 0x06, 0x01, 0x00, 0x04, 0x0b, 0x08, 0x00, 0x01, 0x00, 0x00, 0x00
        /*0020*/ 	.byte	0x00, 0x00, 0x00, 0x00


//--------------------- .nv.info._ZN13matmul_l1_reg13matmul_l1_regEiiiPKfS1_Pf --------------------------
	.section	.nv.info._ZN13matmul_l1_reg13matmul_l1_regEiiiPKfS1_Pf,"",@"SHT_CUDA_INFO"
	.sectionflags	@""
	.align	4


	//----- nvinfo : EIATTR_CUDA_API_VERSION
	.align		4
        /*0000*/ 	.byte	0x04, 0x37
        /*0002*/ 	.short	(.L_17 - .L_16)
.L_16:
        /*0004*/ 	.word	0x00000082


	//----- nvinfo : EIATTR_KPARAM_INFO
	.align		4
.L_17:
        /*0008*/ 	.byte	0x04, 0x17
        /*000a*/ 	.short	(.L_19 - .L_18)
.L_18:
        /*000c*/ 	.word	0x00000000
        /*0010*/ 	.short	0x0005
        /*0012*/ 	.short	0x0020
        /*0014*/ 	.byte	0x00, 0xf5, 0x21, 0x00


	//----- nvinfo : EIATTR_KPARAM_INFO
	.align		4
.L_19:
        /*0018*/ 	.byte	0x04, 0x17
        /*001a*/ 	.short	(.L_21 - .L_20)
.L_20:
        /*001c*/ 	.word	0x00000000
        /*0020*/ 	.short	0x0004
        /*0022*/ 	.short	0x0018
        /*0024*/ 	.byte	0x00, 0xf5, 0x21, 0x00


	//----- nvinfo : EIATTR_KPARAM_INFO
	.align		4
.L_21:
        /*0028*/ 	.byte	0x04, 0x17
        /*002a*/ 	.short	(.L_23 - .L_22)
.L_22:
        /*002c*/ 	.word	0x00000000
        /*0030*/ 	.short	0x0003
        /*0032*/ 	.short	0x0010
        /*0034*/ 	.byte	0x00, 0xf5, 0x21, 0x00


	//----- nvinfo : EIATTR_KPARAM_INFO
	.align		4
.L_23:
        /*0038*/ 	.byte	0x04, 0x17
        /*003a*/ 	.short	(.L_25 - .L_24)
.L_24:
        /*003c*/ 	.word	0x00000000
        /*0040*/ 	.short	0x0002
        /*0042*/ 	.short	0x0008
        /*0044*/ 	.byte	0x00, 0xf0, 0x11, 0x00


	//----- nvinfo : EIATTR_KPARAM_INFO
	.align		4
.L_25:
        /*0048*/ 	.byte	0x04, 0x17
        /*004a*/ 	.short	(.L_27 - .L_26)
.L_26:
        /*004c*/ 	.word	0x00000000
        /*0050*/ 	.short	0x0001
        /*0052*/ 	.short	0x0004
        /*0054*/ 	.byte	0x00, 0xf0, 0x11, 0x00


	//----- nvinfo : EIATTR_KPARAM_INFO
	.align		4
.L_27:
        /*0058*/ 	.byte	0x04, 0x17
        /*005a*/ 	.short	(.L_29 - .L_28)
.L_28:
        /*005c*/ 	.word	0x00000000
        /*0060*/ 	.short	0x0000
        /*0062*/ 	.short	0x0000
        /*0064*/ 	.byte	0x00, 0xf0, 0x11, 0x00


	//----- nvinfo : EIATTR_SPARSE_MMA_MASK
	.align		4
.L_29:
        /*0068*/ 	.byte	0x03, 0x50
        /*006a*/ 	.short	0x0000


	//----- nvinfo : EIATTR_MAXREG_COUNT
	.align		4
        /*006c*/ 	.byte	0x03, 0x1b
        /*006e*/ 	.short	0x00ff


	//----- nvinfo : EIATTR_MERCURY_ISA_VERSION
	.align		4
        /*0070*/ 	.byte	0x03, 0x5f
        /*0072*/ 	.short	0x0101


	//----- nvinfo : EIATTR_VRC_CTA_INIT_COUNT
	.align		4
        /*0074*/ 	.byte	0x02, 0x4a
	.zero		1
	.zero		1


	//----- nvinfo : EIATTR_EXIT_INSTR_OFFSETS
	.align		4
        /*0078*/ 	.byte	0x04, 0x1c
        /*007a*/ 	.short	(.L_31 - .L_30)


	//   ....[0]....
.L_30:
        /*007c*/ 	.word	0x00000010


	//----- nvinfo : EIATTR_CBANK_PARAM_SIZE
	.align		4
.L_31:
        /*0080*/ 	.byte	0x03, 0x19
        /*0082*/ 	.short	0x0028


	//----- nvinfo : EIATTR_PARAM_CBANK
	.align		4
        /*0084*/ 	.byte	0x04, 0x0a
        /*0086*/ 	.short	(.L_33 - .L_32)
	.align		4
.L_32:
        /*0088*/ 	.word	index@(.nv.constant0._ZN13matmul_l1_reg13matmul_l1_regEiiiPKfS1_Pf)
        /*008c*/ 	.short	0x0380
        /*008e*/ 	.short	0x0028


	//----- nvinfo : EIATTR_SW_WAR
	.align		4
.L_33:
        /*0090*/ 	.byte	0x04, 0x36
        /*0092*/ 	.short	(.L_35 - .L_34)
.L_34:
        /*0094*/ 	.word	0x00000008
.L_35:


//--------------------- .nv.info._ZN9matmul_l19matmul_l1EiiiPKfS1_Pf --------------------------
	.section	.nv.info._ZN9matmul_l19matmul_l1EiiiPKfS1_Pf,"",@"SHT_CUDA_INFO"
	.sectionflags	@""
	.align	4


	//----- nvinfo : EIATTR_CUDA_API_VERSION
	.align		4
        /*0000*/ 	.byte	0x04, 0x37
        /*0002*/ 	.short	(.L_37 - .L_36)
.L_36:
        /*0004*/ 	.word	0x00000082


	//----- nvinfo : EIATTR_KPARAM_INFO
	.align		4
.L_37:
        /*0008*/ 	.byte	0x04, 0x17
        /*000a*/ 	.short	(.L_39 - .L_38)
.L_38:
        /*000c*/ 	.word	0x00000000
        /*0010*/ 	.short	0x0005
        /*0012*/ 	.short	0x0020
        /*0014*/ 	.byte	0x00, 0xf5, 0x21, 0x00


	//----- nvinfo : EIATTR_KPARAM_INFO
	.align		4
.L_39:
        /*0018*/ 	.byte	0x04, 0x17
        /*001a*/ 	.short	(.L_41 - .L_40)
.L_40:
        /*001c*/ 	.word	0x00000000
        /*0020*/ 	.short	0x0004
        /*0022*/ 	.short	0x0018
        /*0024*/ 	.byte	0x00, 0xf5, 0x21, 0x00


	//----- nvinfo : EIATTR_KPARAM_INFO
	.align		4
.L_41:
        /*0028*/ 	.byte	0x04, 0x17
        /*002a*/ 	.short	(.L_43 - .L_42)
.L_42:
        /*002c*/ 	.word	0x00000000
        /*0030*/ 	.short	0x0003
        /*0032*/ 	.short	0x0010
        /*0034*/ 	.byte	0x00, 0xf5, 0x21, 0x00


	//----- nvinfo : EIATTR_KPARAM_INFO
	.align		4
.L_43:
        /*0038*/ 	.byte	0x04, 0x17
        /*003a*/ 	.short	(.L_45 - .L_44)
.L_44:
        /*003c*/ 	.word	0x00000000
        /*0040*/ 	.short	0x0002
        /*0042*/ 	.short	0x0008
        /*0044*/ 	.byte	0x00, 0xf0, 0x11, 0x00


	//----- nvinfo : EIATTR_KPARAM_INFO
	.align		4
.L_45:
        /*0048*/ 	.byte	0x04, 0x17
        /*004a*/ 	.short	(.L_47 - .L_46)
.L_46:
        /*004c*/ 	.word	0x00000000
        /*0050*/ 	.short	0x0001
        /*0052*/ 	.short	0x0004
        /*0054*/ 	.byte	0x00, 0xf0, 0x11, 0x00


	//----- nvinfo : EIATTR_KPARAM_INFO
	.align		4
.L_47:
        /*0058*/ 	.byte	0x04, 0x17
        /*005a*/ 	.short	(.L_49 - .L_48)
.L_48:
        /*005c*/ 	.word	0x00000000
        /*0060*/ 	.short	0x0000
        /*0062*/ 	.short	0x0000
        /*0064*/ 	.byte	0x00, 0xf0, 0x11, 0x00


	//----- nvinfo : EIATTR_SPARSE_MMA_MASK
	.align		4
.L_49:
        /*0068*/ 	.byte	0x03, 0x50
        /*006a*/ 	.short	0x0000


	//----- nvinfo : EIATTR_MAXREG_COUNT
	.align		4
        /*006c*/ 	.byte	0x03, 0x1b
        /*006e*/ 	.short	0x00ff


	//----- nvinfo : EIATTR_MERCURY_ISA_VERSION
	.align		4
        /*0070*/ 	.byte	0x03, 0x5f
        /*0072*/ 	.short	0x0101


	//----- nvinfo : EIATTR_VRC_CTA_INIT_COUNT
	.align		4
        /*0074*/ 	.byte	0x02, 0x4a
	.zero		1
	.zero		1


	//----- nvinfo : EIATTR_EXIT_INSTR_OFFSETS
	.align		4
        /*0078*/ 	.byte	0x04, 0x1c
        /*007a*/ 	.short	(.L_51 - .L_50)


	//   ....[0]....
.L_50:
        /*007c*/ 	.word	0x00000520


	//   ....[1]....
        /*0080*/ 	.word	0x00001280


	//----- nvinfo : EIATTR_CRS_STACK_SIZE
	.align		4
.L_51:
        /*0084*/ 	.byte	0x04, 0x1e
        /*0086*/ 	.short	(.L_53 - .L_52)
.L_52:
        /*0088*/ 	.word	0x00000000


	//----- nvinfo : EIATTR_CBANK_PARAM_SIZE
	.align		4
.L_53:
        /*008c*/ 	.byte	0x03, 0x19
        /*008e*/ 	.short	0x0028


	//----- nvinfo : EIATTR_PARAM_CBANK
	.align		4
        /*0090*/ 	.byte	0x04, 0x0a
        /*0092*/ 	.short	(.L_55 - .L_54)
	.align		4
.L_54:
        /*0094*/ 	.word	index@(.nv.constant0._ZN9matmul_l19matmul_l1EiiiPKfS1_Pf)
        /*0098*/ 	.short	0x0380
        /*009a*/ 	.short	0x0028


	//----- nvinfo : EIATTR_SW_WAR
	.align		4
.L_55:
        /*009c*/ 	.byte	0x04, 0x36
        /*009e*/ 	.short	(.L_57 - .L_56)
.L_56:
        /*00a0*/ 	.word	0x00000008
.L_57:


//--------------------- .nv.callgraph             --------------------------
	.section	.nv.callgraph,"",@"SHT_CUDA_CALLGRAPH"
	.align	4
	.sectionentsize	8
	.align		4
        /*0000*/ 	.word	0x00000000
	.align		4
        /*0004*/ 	.word	0xffffffff
	.align		4
        /*0008*/ 	.word	0x00000000
	.align		4
        /*000c*/ 	.word	0xfffffffe
	.align		4
        /*0010*/ 	.word	0x00000000
	.align		4
        /*0014*/ 	.word	0xfffffffd
	.align		4
        /*0018*/ 	.word	0x00000000
	.align		4
        /*001c*/ 	.word	0xfffffffc


//--------------------- .text._ZN13matmul_l1_reg13matmul_l1_regEiiiPKfS1_Pf --------------------------
	.section	.text._ZN13matmul_l1_reg13matmul_l1_regEiiiPKfS1_Pf,"ax",@progbits
	.align	128
        .global         _ZN13matmul_l1_reg13matmul_l1_regEiiiPKfS1_Pf
        .type           _ZN13matmul_l1_reg13matmul_l1_regEiiiPKfS1_Pf,@function
        .size           _ZN13matmul_l1_reg13matmul_l1_regEiiiPKfS1_Pf,(.L_x_10 - _ZN13matmul_l1_reg13matmul_l1_regEiiiPKfS1_Pf)
        .other          _ZN13matmul_l1_reg13matmul_l1_regEiiiPKfS1_Pf,@"STO_CUDA_ENTRY STV_DEFAULT"
_ZN13matmul_l1_reg13matmul_l1_regEiiiPKfS1_Pf:
.text._ZN13matmul_l1_reg13matmul_l1_regEiiiPKfS1_Pf:
[----:B------:R-:W-:Y:S01]  /*0000*/  LDC R1, c[0x0][0x37c] ;  /* 0x0000df00ff017b82 */ /* 0x000fe20000000800 */
[----:B------:R-:W-:Y:S05]  /*0010*/  EXIT ;  /* 0x000000000000794d */ /* 0x000fea0003800000 */
.L_x_0:
[----:B------:R-:W-:-:S00]  /*0020*/  BRA `(.L_x_0) ;  /* 0xfffffffc00fc7947 */ /* 0x000fc0000383ffff */
[----:B------:R-:W-:-:S00]  /*0030*/  NOP ;  /* 0x0000000000007918 */ /* 0x000fc00000000000 */
        /* <DEDUP_REMOVED lines=12> */
.L_x_10:


//--------------------- .text._ZN9matmul_l19matmul_l1EiiiPKfS1_Pf --------------------------
	.section	.text._ZN9matmul_l19matmul_l1EiiiPKfS1_Pf,"ax",@progbits
	.align	128
        .global         _ZN9matmul_l19matmul_l1EiiiPKfS1_Pf
        .type           _ZN9matmul_l19matmul_l1EiiiPKfS1_Pf,@function
        .size           _ZN9matmul_l19matmul_l1EiiiPKfS1_Pf,(.L_x_9 - _ZN9matmul_l19matmul_l1EiiiPKfS1_Pf)
        .other          _ZN9matmul_l19matmul_l1EiiiPKfS1_Pf,@"STO_CUDA_ENTRY STV_DEFAULT"
_ZN9matmul_l19matmul_l1EiiiPKfS1_Pf:
.text._ZN9matmul_l19matmul_l1EiiiPKfS1_Pf:
[----:B------:R-:W-:Y:S01]  /*0000*/  LDC R1, c[0x0][0x37c] ;  /* 0x0000df00ff017b82 */ /* 0x000fe20000000800 */
[----:B------:R-:W0:Y:S07]  /*0010*/  LDCU UR4, c[0x0][0x370] ;  /* 0x00006e00ff0477ac */ /* 0x000e2e0008000800 */
[----:B------:R-:W1:Y:S01]  /*0020*/  LDC R4, c[0x0][0x380] ;  /* 0x0000e000ff047b82 */ /* 0x000e620000000800 */
[----:B------:R-:W-:Y:S01]  /*0030*/  MOV R12, 0x4b0 ;  /* 0x000004b0000c7802 */ /* 0x000fe20000000f00 */
[----:B------:R-:W2:Y:S06]  /*0040*/  LDCU UR10, c[0x0][0x388] ;  /* 0x00007100ff0a77ac */ /* 0x000eac0008000800 */
[----:B------:R-:W3:Y:S01]  /*0050*/  S2UR UR9, SR_CTAID.X ;  /* 0x00000000000979c3 */ /* 0x000ee20000002500 */
[----:B0-----:R-:W-:-:S04]  /*0060*/  UIMAD.WIDE.U32 UR4, UR4, -0x55555555, URZ ;  /* 0xaaaaaaab040478a5 */ /* 0x001fc8000f8e00ff */
[----:B------:R-:W-:Y:S02]  /*0070*/  USHF.R.U32.HI UR8, URZ, 0x5, UR5 ;  /* 0x00000005ff087899 */ /* 0x000fe40008011605 */
[----:B--2---:R-:W-:-:S04]  /*0080*/  UIMAD.WIDE.U32 UR6, UR10, -0x55555555, URZ ;  /* 0xaaaaaaab0a0678a5 */ /* 0x004fc8000f8e00ff */
[----:B------:R-:W-:Y:S01]  /*0090*/  IADD3 R5, PT, PT, RZ, -UR8, RZ ;  /* 0x80000008ff057c10 */ /* 0x000fe2000fffe0ff */
[----:B------:R-:W-:Y:S01]  /*00a0*/  USHF.R.U32.HI UR7, URZ, 0x5, UR7 ;  /* 0x00000005ff077899 */ /* 0x000fe20008011607 */
[----:B------:R-:W-:Y:S01]  /*00b0*/  ISETP.NE.U32.AND P2, PT, RZ, UR8, PT ;  /* 0x00000008ff007c0c */ /* 0x000fe2000bf45070 */
[----:B------:R-:W0:Y:S01]  /*00c0*/  I2F.U32.RP R0, UR8 ;  /* 0x0000000800007d06 */ /* 0x000e220008209000 */
[----:B---3--:R-:W-:Y:S02]  /*00d0*/  UIMAD.WIDE.U32 UR4, UR9, 0x2aaaaaab, URZ ;  /* 0x2aaaaaab090478a5 */ /* 0x008fe4000f8e00ff */
[----:B------:R-:W-:Y:S02]  /*00e0*/  UIMAD UR6, UR7, -0x30, UR10 ;  /* 0xffffffd0070678a4 */ /* 0x000fe4000f8e020a */
[----:B------:R-:W-:-:S04]  /*00f0*/  USHF.R.U32.HI UR5, URZ, 0x3, UR5 ;  /* 0x00000003ff057899 */ /* 0x000fc80008011605 */
[----:B------:R-:W-:-:S04]  /*0100*/  UIMAD UR4, UR5, -0x30, UR9 ;  /* 0xffffffd0050478a4 */ /* 0x000fc8000f8e0209 */
[----:B------:R-:W-:Y:S01]  /*0110*/  UISETP.GE.U32.AND UP0, UPT, UR4, UR6, UPT ;  /* 0x000000060400728c */ /* 0x000fe2000bf06070 */
[----:B0-----:R-:W0:Y:S02]  /*0120*/  MUFU.RCP R0, R0 ;  /* 0x0000000000007308 */ /* 0x001e240000001000 */
[----:B0-----:R-:W-:-:S06]  /*0130*/  IADD3 R2, PT, PT, R0, 0xffffffe, RZ ;  /* 0x0ffffffe00027810 */ /* 0x001fcc0007ffe0ff */
[----:B------:R0:W2:Y:S02]  /*0140*/  F2I.FTZ.U32.TRUNC.NTZ R3, R2 ;  /* 0x0000000200037305 */ /* 0x0000a4000021f000 */
[----:B0-----:R-:W-:Y:S02]  /*0150*/  IMAD.MOV.U32 R2, RZ, RZ, RZ ;  /* 0x000000ffff027224 */ /* 0x001fe400078e00ff */
[----:B--2---:R-:W-:-:S04]  /*0160*/  IMAD R5, R5, R3, RZ ;  /* 0x0000000305057224 */ /* 0x004fc800078e02ff */
[----:B------:R-:W-:-:S06]  /*0170*/  IMAD.HI.U32 R3, R3, R5, R2 ;  /* 0x0000000503037227 */ /* 0x000fcc00078e0002 */
[----:B-1----:R-:W-:-:S05]  /*0180*/  IMAD.HI.U32 R3, R3, R4, RZ ;  /* 0x0000000403037227 */ /* 0x002fca00078e00ff */
[----:B------:R-:W-:-:S05]  /*0190*/  IADD3 R5, PT, PT, -R3, RZ, RZ ;  /* 0x000000ff03057210 */ /* 0x000fca0007ffe1ff */
[----:B------:R-:W-:-:S05]  /*01a0*/  IMAD R0, R5, UR8, R4 ;  /* 0x0000000805007c24 */ /* 0x000fca000f8e0204 */
[----:B------:R-:W-:-:S13]  /*01b0*/  ISETP.GE.U32.AND P0, PT, R0, UR8, PT ;  /* 0x0000000800007c0c */ /* 0x000fda000bf06070 */
[----:B------:R-:W-:Y:S01]  /*01c0*/  @P0 IADD3 R0, PT, PT, R0, -UR8, RZ ;  /* 0x8000000800000c10 */ /* 0x000fe2000fffe0ff */
[----:B------:R-:W-:-:S03]  /*01d0*/  @P0 VIADD R3, R3, 0x1 ;  /* 0x0000000103030836 */ /* 0x000fc60000000000 */
[----:B------:R-:W-:-:S13]  /*01e0*/  ISETP.GE.U32.AND P1, PT, R0, UR8, PT ;  /* 0x0000000800007c0c */ /* 0x000fda000bf26070 */
[----:B------:R-:W-:Y:S02]  /*01f0*/  @P1 IADD3 R3, PT, PT, R3, 0x1, RZ ;  /* 0x0000000103031810 */ /* 0x000fe40007ffe0ff */
[----:B------:R-:W-:-:S04]  /*0200*/  @!P2 LOP3.LUT R3, RZ, UR8, RZ, 0x33, !PT ;  /* 0x00000008ff03ac12 */ /* 0x000fc8000f8e33ff */
[C---:B------:R-:W-:Y:S01]  /*0210*/  IADD3 R5, PT, PT, -R3.reuse, RZ, RZ ;  /* 0x000000ff03057210 */ /* 0x040fe20007ffe1ff */
[----:B------:R-:W-:-:S04]  /*0220*/  VIADD R9, R3, 0x1 ;  /* 0x0000000103097836 */ /* 0x000fc80000000000 */
[----:B------:R-:W-:Y:S01]  /*0230*/  IMAD R4, R5, UR8, R4 ;  /* 0x0000000805047c24 */ /* 0x000fe2000f8e0204 */
[----:B------:R-:W-:Y:S02]  /*0240*/  UIADD3 UR8, UPT, UPT, UR7, 0x1, URZ ;  /* 0x0000000107087890 */ /* 0x000fe4000fffe0ff */
[----:B------:R-:W-:Y:S02]  /*0250*/  @UP0 UIADD3 UR8, UPT, UPT, UR7, URZ, URZ ;  /* 0x000000ff07080290 */ /* 0x000fe4000fffe0ff */
[C---:B------:R-:W-:Y:S01]  /*0260*/  ISETP.LE.U32.AND P0, PT, R4.reuse, UR5, PT ;  /* 0x0000000504007c0c */ /* 0x040fe2000bf03070 */
[----:B------:R-:W0:Y:S01]  /*0270*/  LDCU UR7, c[0x0][0x360] ;  /* 0x00006c00ff0777ac */ /* 0x000e220008000800 */
[----:B------:R-:W-:Y:S01]  /*0280*/  ISETP.LE.U32.AND P3, PT, R4, UR5, PT ;  /* 0x0000000504007c0c */ /* 0x000fe2000bf63070 */
[----:B------:R-:W-:-:S10]  /*0290*/  UISETP.GE.U32.AND UP0, UPT, UR4, UR6, UPT ;  /* 0x000000060400728c */ /* 0x000fd4000bf06070 */
[----:B------:R-:W-:Y:S01]  /*02a0*/  @P0 IADD3 R9, PT, PT, R3, RZ, RZ ;  /* 0x000000ff03090210 */ /* 0x000fe20007ffe0ff */
[----:B------:R-:W-:-:S04]  /*02b0*/  @UP0 UIADD3 UR9, UPT, UPT, UR4, -UR6, URZ ;  /* 0x8000000604090290 */ /* 0x000fc8000fffe0ff */
[----:B------:R-:W-:Y:S01]  /*02c0*/  IMAD R0, R9, UR8, RZ ;  /* 0x0000000809007c24 */ /* 0x000fe2000f8e02ff */
[----:B------:R-:W-:Y:S02]  /*02d0*/  @UP0 UIMAD UR6, UR6, UR8, UR6 ;  /* 0x00000008060602a4 */ /* 0x000fe4000f8e0206 */
[----:B------:R-:W-:Y:S01]  /*02e0*/  @!UP0 UIMAD UR4, UR4, UR8, URZ ;  /* 0x00000008040482a4 */ /* 0x000fe2000f8e02ff */
[----:B------:R-:W1:Y:S01]  /*02f0*/  I2F.U32.RP R5, R0 ;  /* 0x0000000000057306 */ /* 0x000e620000209000 */
[----:B------:R-:W-:Y:S01]  /*0300*/  IMAD.MOV R7, RZ, RZ, -R0 ;  /* 0x000000ffff077224 */ /* 0x000fe200078e0a00 */
[----:B------:R-:W-:Y:S01]  /*0310*/  ISETP.NE.U32.AND P2, PT, R0, RZ, PT ;  /* 0x000000ff0000720c */ /* 0x000fe20003f45070 */
[----:B------:R-:W-:-:S05]  /*0320*/  @UP0 UIMAD UR4, UR8, UR9, UR6 ;  /* 0x00000009080402a4 */ /* 0x000fca000f8e0206 */
[----:B-1----:R-:W1:Y:S02]  /*0330*/  MUFU.RCP R5, R5 ;  /* 0x0000000500057308 */ /* 0x002e640000001000 */
[----:B-1----:R-:W-:Y:S02]  /*0340*/  IADD3 R2, PT, PT, R5, 0xffffffe, RZ ;  /* 0x0ffffffe05027810 */ /* 0x002fe40007ffe0ff */
[----:B------:R-:W1:Y:S04]  /*0350*/  S2R R5, SR_TID.X ;  /* 0x0000000000057919 */ /* 0x000e680000002100 */
[----:B------:R2:W3:Y:S02]  /*0360*/  F2I.FTZ.U32.TRUNC.NTZ R3, R2 ;  /* 0x0000000200037305 */ /* 0x0004e4000021f000 */
[----:B--2---:R-:W-:-:S02]  /*0370*/  HFMA2 R2, -RZ, RZ, 0, 0 ;  /* 0x00000000ff027431 */ /* 0x004fc400000001ff */
[----:B---3--:R-:W-:-:S04]  /*0380*/  IMAD R7, R7, R3, RZ ;  /* 0x0000000307077224 */ /* 0x008fc800078e02ff */
[----:B------:R-:W-:-:S04]  /*0390*/  IMAD.HI.U32 R3, R3, R7, R2 ;  /* 0x0000000703037227 */ /* 0x000fc800078e0002 */
[----:B------:R-:W-:Y:S02]  /*03a0*/  @!P3 IMAD R2, R9, UR5, RZ ;  /* 0x000000050902bc24 */ /* 0x000fe4000f8e02ff */
[----:B0-----:R-:W-:-:S05]  /*03b0*/  IMAD.HI.U32 R7, R3, UR7, RZ ;  /* 0x0000000703077c27 */ /* 0x001fca000f8e00ff */
[----:B------:R-:W-:Y:S02]  /*03c0*/  IADD3 R3, PT, PT, -R7, RZ, RZ ;  /* 0x000000ff07037210 */ /* 0x000fe40007ffe1ff */
[----:B-1----:R-:W-:-:S03]  /*03d0*/  LOP3.LUT R11, R5, 0xffff, RZ, 0xc0, !PT ;  /* 0x0000ffff050b7812 */ /* 0x002fc600078ec0ff */
[----:B------:R-:W-:-:S05]  /*03e0*/  IMAD R3, R0, R3, UR7 ;  /* 0x0000000700037e24 */ /* 0x000fca000f8e0203 */
[----:B------:R-:W-:-:S13]  /*03f0*/  ISETP.GE.U32.AND P0, PT, R3, R0, PT ;  /* 0x000000000300720c */ /* 0x000fda0003f06070 */
[----:B------:R-:W-:Y:S01]  /*0400*/  @P0 IMAD.IADD R3, R3, 0x1, -R0 ;  /* 0x0000000103030824 */ /* 0x000fe200078e0a00 */
[----:B------:R-:W-:-:S04]  /*0410*/  @P0 IADD3 R7, PT, PT, R7, 0x1, RZ ;  /* 0x0000000107070810 */ /* 0x000fc80007ffe0ff */
[----:B------:R-:W-:Y:S02]  /*0420*/  ISETP.GE.U32.AND P1, PT, R3, R0, PT ;  /* 0x000000000300720c */ /* 0x000fe40003f26070 */
[C---:B------:R-:W-:Y:S01]  /*0430*/  @P3 IADD3 R3, PT, PT, -R4.reuse, UR5, RZ ;  /* 0x0000000504033c10 */ /* 0x040fe2000fffe1ff */
[----:B------:R-:W-:-:S04]  /*0440*/  @P3 IMAD R4, R4, R9, R4 ;  /* 0x0000000904043224 */ /* 0x000fc800078e0204 */
[----:B------:R-:W-:-:S06]  /*0450*/  @P3 IMAD R2, R9, R3, R4 ;  /* 0x0000000309023224 */ /* 0x000fcc00078e0204 */
[----:B------:R-:W-:Y:S02]  /*0460*/  @P1 IADD3 R7, PT, PT, R7, 0x1, RZ ;  /* 0x0000000107071810 */ /* 0x000fe40007ffe0ff */
[----:B------:R-:W-:-:S04]  /*0470*/  @!P2 LOP3.LUT R7, RZ, R0, RZ, 0x33, !PT ;  /* 0x00000000ff07a212 */ /* 0x000fc800078e33ff */
[----:B------:R-:W-:-:S04]  /*0480*/  VIMNMX.U32 R7, PT, PT, R7, 0x1, !PT ;  /* 0x0000000107077848 */ /* 0x000fc80007fe0000 */
[----:B------:R-:W-:-:S07]  /*0490*/  LOP3.LUT R8, R7, 0xffff, RZ, 0xc0, !PT ;  /* 0x0000ffff07087812 */ /* 0x000fce00078ec0ff */
[----:B------:R-:W-:Y:S05]  /*04a0*/  CALL.REL.NOINC `($__internal_0_$__cuda_sm20_div_u16) ;  /* 0x0000000c00787944 */ /* 0x000fea0003c00000 */
[----:B------:R-:W-:Y:S01]  /*04b0*/  ULOP3.LUT UR5, UR7, 0xffff, URZ, 0xc0, !UPT ;  /* 0x0000ffff07057892 */ /* 0x000fe2000f8ec0ff */
[----:B------:R-:W-:Y:S02]  /*04c0*/  LOP3.LUT R3, R6, 0xffff, RZ, 0xc0, !PT ;  /* 0x0000ffff06037812 */ /* 0x000fe400078ec0ff */
[----:B------:R-:W-:Y:S02]  /*04d0*/  LOP3.LUT R8, R7, 0xffff, RZ, 0xc0, !PT ;  /* 0x0000ffff07087812 */ /* 0x000fe400078ec0ff */
[----:B------:R-:W-:Y:S01]  /*04e0*/  MOV R12, 0x510 ;  /* 0x00000510000c7802 */ /* 0x000fe20000000f00 */
[----:B------:R-:W-:-:S07]  /*04f0*/  IMAD.U32 R11, RZ, RZ, UR5 ;  /* 0x00000005ff0b7e24 */ /* 0x000fce000f8e00ff */
[----:B------:R-:W-:Y:S05]  /*0500*/  CALL.REL.NOINC `($__internal_0_$__cuda_sm20_div_u16) ;  /* 0x0000000c00607944 */ /* 0x000fea0003c00000 */
[----:B------:R-:W-:-:S13]  /*0510*/  ISETP.GT.U32.AND P0, PT, R0, R3, PT ;  /* 0x000000030000720c */ /* 0x000fda0003f04070 */
[----:B------:R-:W-:Y:S05]  /*0520*/  @!P0 EXIT ;  /* 0x000000000000894d */ /* 0x000fea0003800000 */
[----:B------:R-:W0:Y:S01]  /*0530*/  I2F.U32.RP R10, R7 ;  /* 0x00000007000a7306 */ /* 0x000e220000209000 */
[----:B------:R-:W1:Y:S01]  /*0540*/  LDCU UR5, c[0x0][0x384] ;  /* 0x00007080ff0577ac */ /* 0x000e620008000800 */
[----:B------:R-:W-:Y:S02]  /*0550*/  IADD3 R11, PT, PT, RZ, -R7, RZ ;  /* 0x80000007ff0b7210 */ /* 0x000fe40007ffe0ff */
[----:B------:R-:W-:Y:S02]  /*0560*/  ISETP.NE.U32.AND P2, PT, R7, RZ, PT ;  /* 0x000000ff0700720c */ /* 0x000fe40003f45070 */
[----:B------:R-:W-:Y:S02]  /*0570*/  LOP3.LUT R13, R5, 0xffff, RZ, 0xc0, !PT ;  /* 0x0000ffff050d7812 */ /* 0x000fe400078ec0ff */
[----:B0-----:R-:W0:Y:S02]  /*0580*/  MUFU.RCP R10, R10 ;  /* 0x0000000a000a7308 */ /* 0x001e240000001000 */
[----:B0-----:R-:W-:-:S06]  /*0590*/  IADD3 R8, PT, PT, R10, 0xffffffe, RZ ;  /* 0x0ffffffe0a087810 */ /* 0x001fcc0007ffe0ff */
[----:B------:R0:W2:Y:S02]  /*05a0*/  F2I.FTZ.U32.TRUNC.NTZ R9, R8 ;  /* 0x0000000800097305 */ /* 0x0000a4000021f000 */
[----:B0-----:R-:W-:Y:S02]  /*05b0*/  IMAD.MOV.U32 R8, RZ, RZ, RZ ;  /* 0x000000ffff087224 */ /* 0x001fe400078e00ff */
[----:B--2---:R-:W-:-:S04]  /*05c0*/  IMAD R11, R11, R9, RZ ;  /* 0x000000090b0b7224 */ /* 0x004fc800078e02ff */
[----:B------:R-:W-:Y:S01]  /*05d0*/  IMAD.HI.U32 R4, R9, R11, R8 ;  /* 0x0000000b09047227 */ /* 0x000fe200078e0008 */
[----:B------:R-:W-:-:S05]  /*05e0*/  MOV R11, 0x6a0 ;  /* 0x000006a0000b7802 */ /* 0x000fca0000000f00 */
[----:B-1----:R-:W-:-:S05]  /*05f0*/  IMAD.HI.U32 R4, R4, UR5, RZ ;  /* 0x0000000504047c27 */ /* 0x002fca000f8e00ff */
[----:B------:R-:W-:-:S05]  /*0600*/  IADD3 R12, PT, PT, -R4, RZ, RZ ;  /* 0x000000ff040c7210 */ /* 0x000fca0007ffe1ff */
[----:B------:R-:W-:-:S05]  /*0610*/  IMAD R10, R7, R12, UR5 ;  /* 0x00000005070a7e24 */ /* 0x000fca000f8e020c */
[----:B------:R-:W-:-:S13]  /*0620*/  ISETP.GE.U32.AND P0, PT, R10, R7, PT ;  /* 0x000000070a00720c */ /* 0x000fda0003f06070 */
[----:B------:R-:W-:Y:S01]  /*0630*/  @P0 IADD3 R10, PT, PT, -R7, R10, RZ ;  /* 0x0000000a070a0210 */ /* 0x000fe20007ffe1ff */
[----:B------:R-:W-:-:S03]  /*0640*/  @P0 VIADD R4, R4, 0x1 ;  /* 0x0000000104040836 */ /* 0x000fc60000000000 */
[----:B------:R-:W-:Y:S02]  /*0650*/  ISETP.GE.U32.AND P1, PT, R10, R7, PT ;  /* 0x000000070a00720c */ /* 0x000fe40003f26070 */
[----:B------:R-:W-:-:S11]  /*0660*/  LOP3.LUT R10, R7, 0xffff, RZ, 0xc0, !PT ;  /* 0x0000ffff070a7812 */ /* 0x000fd600078ec0ff */
[----:B------:R-:W-:Y:S02]  /*0670*/  @P1 IADD3 R4, PT, PT, R4, 0x1, RZ ;  /* 0x0000000104041810 */ /* 0x000fe40007ffe0ff */
[----:B------:R-:W-:-:S07]  /*0680*/  @!P2 LOP3.LUT R4, RZ, R7, RZ, 0x33, !PT ;  /* 0x00000007ff04a212 */ /* 0x000fce00078e33ff */
[----:B------:R-:W-:Y:S05]  /*0690*/  CALL.REL.NOINC `($__internal_1_$__cuda_sm20_rem_u16) ;  /* 0x0000000c00487944 */ /* 0x000fea0003c00000 */
[----:B------:R-:W-:Y:S01]  /*06a0*/  LOP3.LUT R5, R10, 0xffff, RZ, 0xc0, !PT ;  /* 0x0000ffff0a057812 */ /* 0x000fe200078ec0ff */
[----:B------:R-:W0:Y:S01]  /*06b0*/  LDCU.64 UR6, c[0x0][0x358] ;  /* 0x00006b00ff0677ac */ /* 0x000e220008000a00 */
[C---:B------:R-:W-:Y:S02]  /*06c0*/  IADD3 R7, PT, PT, R4.reuse, -0x1, RZ ;  /* 0xffffffff04077810 */ /* 0x040fe40007ffe0ff */
[C---:B------:R-:W-:Y:S01]  /*06d0*/  LOP3.LUT R9, R4.reuse, 0xfffffff8, RZ, 0xc0, !PT ;  /* 0xfffffff804097812 */ /* 0x040fe200078ec0ff */
[----:B------:R-:W-:Y:S01]  /*06e0*/  IMAD R5, R4, R5, RZ ;  /* 0x0000000504057224 */ /* 0x000fe200078e02ff */
[----:B------:R-:W-:Y:S02]  /*06f0*/  ISETP.GE.U32.AND P0, PT, R7, 0x7, PT ;  /* 0x000000070700780c */ /* 0x000fe40003f06070 */
[----:B------:R-:W-:Y:S01]  /*0700*/  LOP3.LUT R6, R6, 0xffff, RZ, 0xc0, !PT ;  /* 0x0000ffff06067812 */ /* 0x000fe200078ec0ff */
[----:B------:R-:W-:Y:S01]  /*0710*/  IMAD.MOV R9, RZ, RZ, -R9 ;  /* 0x000000ffff097224 */ /* 0x000fe200078e0a09 */
[----:B------:R-:W-:-:S02]  /*0720*/  LOP3.LUT R7, R4, 0x7, RZ, 0xc0, !PT ;  /* 0x0000000704077812 */ /* 0x000fc400078ec0ff */
[C---:B------:R-:W-:Y:S02]  /*0730*/  LOP3.LUT R8, R4.reuse, 0x3, RZ, 0xc0, !PT ;  /* 0x0000000304087812 */ /* 0x040fe400078ec0ff */
[----:B------:R-:W-:-:S07]  /*0740*/  IADD3 R10, PT, PT, R4, R5, RZ ;  /* 0x00000005040a7210 */ /* 0x000fce0007ffe0ff */
.L_x_6:
[----:B-1----:R-:W1:Y:S01]  /*0750*/  I2F.U32.RP R11, UR8 ;  /* 0x00000008000b7d06 */ /* 0x002e620008209000 */
[----:B------:R-:W-:Y:S01]  /*0760*/  IMAD R15, RZ, RZ, -UR8 ;  /* 0x80000008ff0f7e24 */ /* 0x000fe2000f8e02ff */
[----:B------:R-:W-:Y:S01]  /*0770*/  ISETP.NE.U32.AND P3, PT, RZ, UR8, PT ;  /* 0x00000008ff007c0c */ /* 0x000fe2000bf65070 */
[----:B------:R-:W-:Y:S01]  /*0780*/  BSSY.RECONVERGENT B0, `(.L_x_1) ;  /* 0x00000a5000007945 */ /* 0x000fe20003800200 */
[----:B------:R-:W-:-:S04]  /*0790*/  HFMA2 R23, -RZ, RZ, 0, 0 ;  /* 0x00000000ff177431 */ /* 0x000fc800000001ff */
[----:B-1----:R-:W1:Y:S02]  /*07a0*/  MUFU.RCP R11, R11 ;  /* 0x0000000b000b7308 */ /* 0x002e640000001000 */
[----:B-1----:R-:W-:-:S06]  /*07b0*/  IADD3 R12, PT, PT, R11, 0xffffffe, RZ ;  /* 0x0ffffffe0b0c7810 */ /* 0x002fcc0007ffe0ff */
[----:B------:R1:W2:Y:S02]  /*07c0*/  F2I.FTZ.U32.TRUNC.NTZ R13, R12 ;  /* 0x0000000c000d7305 */ /* 0x0002a4000021f000 */
[----:B-1----:R-:W-:Y:S01]  /*07d0*/  MOV R12, RZ ;  /* 0x000000ff000c7202 */ /* 0x002fe20000000f00 */
[----:B--2---:R-:W-:-:S04]  /*07e0*/  IMAD R15, R15, R13, RZ ;  /* 0x0000000d0f0f7224 */ /* 0x004fc800078e02ff */
[----:B------:R-:W-:-:S06]  /*07f0*/  IMAD.HI.U32 R14, R13, R15, R12 ;  /* 0x0000000f0d0e7227 */ /* 0x000fcc00078e000c */
[----:B------:R-:W-:-:S05]  /*0800*/  IMAD.HI.U32 R13, R14, R3, RZ ;  /* 0x000000030e0d7227 */ /* 0x000fca00078e00ff */
[----:B------:R-:W-:-:S05]  /*0810*/  IADD3 R14, PT, PT, -R13, RZ, RZ ;  /* 0x000000ff0d0e7210 */ /* 0x000fca0007ffe1ff */
[----:B------:R-:W-:-:S05]  /*0820*/  IMAD R14, R14, UR8, R3 ;  /* 0x000000080e0e7c24 */ /* 0x000fca000f8e0203 */
[----:B------:R-:W-:-:S13]  /*0830*/  ISETP.GE.U32.AND P1, PT, R14, UR8, PT ;  /* 0x000000080e007c0c */ /* 0x000fda000bf26070 */
[----:B------:R-:W-:Y:S01]  /*0840*/  @P1 VIADD R14, R14, -UR8 ;  /* 0x800000080e0e1c36 */ /* 0x000fe20008000000 */
[----:B------:R-:W-:Y:S02]  /*0850*/  @P1 IADD3 R13, PT, PT, R13, 0x1, RZ ;  /* 0x000000010d0d1810 */ /* 0x000fe40007ffe0ff */
[----:B------:R-:W-:Y:S02]  /*0860*/  ISETP.GE.U32.AND P1, PT, R5, R10, PT ;  /* 0x0000000a0500720c */ /* 0x000fe40003f26070 */
[----:B------:R-:W-:-:S13]  /*0870*/  ISETP.GE.U32.AND P2, PT, R14, UR8, PT ;  /* 0x000000080e007c0c */ /* 0x000fda000bf46070 */
[----:B------:R-:W-:Y:S02]  /*0880*/  @P2 IADD3 R13, PT, PT, R13, 0x1, RZ ;  /* 0x000000010d0d2810 */ /* 0x000fe40007ffe0ff */
[----:B------:R-:W-:-:S04]  /*0890*/  @!P3 LOP3.LUT R13, RZ, UR8, RZ, 0x33, !PT ;  /* 0x00000008ff0dbc12 */ /* 0x000fc8000f8e33ff */
[----:B------:R-:W-:Y:S01]  /*08a0*/  IADD3 R22, PT, PT, R13, R2, RZ ;  /* 0x000000020d167210 */ /* 0x000fe20007ffe0ff */
[----:B------:R-:W-:-:S04]  /*08b0*/  IMAD.MOV R24, RZ, RZ, -R13 ;  /* 0x000000ffff187224 */ /* 0x000fc800078e0a0d */
[----:B------:R-:W-:-:S04]  /*08c0*/  IMAD R24, R24, UR8, R3 ;  /* 0x0000000818187c24 */ /* 0x000fc8000f8e0203 */
[----:B------:R-:W-:Y:S01]  /*08d0*/  VIADD R24, R24, UR4 ;  /* 0x0000000418187c36 */ /* 0x000fe20008000000 */
[----:B------:R-:W-:Y:S06]  /*08e0*/  @P1 BRA `(.L_x_2) ;  /* 0x0000000800381947 */ /* 0x000fec0003800000 */
[----:B------:R-:W-:Y:S02]  /*08f0*/  ISETP.NE.AND P2, PT, R7, RZ, PT ;  /* 0x000000ff0700720c */ /* 0x000fe40003f45270 */
[----:B------:R-:W-:Y:S02]  /*0900*/  MOV R23, RZ ;  /* 0x000000ff00177202 */ /* 0x000fe40000000f00 */
[----:B------:R-:W-:Y:S01]  /*0910*/  MOV R11, R5 ;  /* 0x00000005000b7202 */ /* 0x000fe20000000f00 */
[----:B------:R-:W-:Y:S08]  /*0920*/  @!P0 BRA `(.L_x_3) ;  /* 0x0000000400108947 */ /* 0x000ff00003800000 */
[----:B------:R-:W-:Y:S01]  /*0930*/  IMAD.MOV.U32 R23, RZ, RZ, RZ ;  /* 0x000000ffff177224 */ /* 0x000fe200078e00ff */
[----:B------:R-:W-:Y:S01]  /*0940*/  MOV R20, R9 ;  /* 0x0000000900147202 */ /* 0x000fe20000000f00 */
[----:B------:R-:W1:Y:S01]  /*0950*/  LDCU UR9, c[0x0][0x388] ;  /* 0x00007100ff0977ac */ /* 0x000e620008000800 */
[----:B------:R-:W-:Y:S01]  /*0960*/  MOV R11, R5 ;  /* 0x00000005000b7202 */ /* 0x000fe20000000f00 */
[----:B------:R-:W2:Y:S01]  /*0970*/  LDCU UR5, c[0x0][0x384] ;  /* 0x00007080ff0577ac */ /* 0x000ea20008000800 */
[----:B------:R-:W-:-:S05]  /*0980*/  NOP ;  /* 0x0000000000007918 */ /* 0x000fca0000000000 */
.L_x_4:
[----:B------:R-:W3:Y:S01]  /*0990*/  LDC.64 R14, c[0x0][0x390] ;  /* 0x0000e400ff0e7b82 */ /* 0x000ee20000000a00 */
[----:B--2---:R-:W-:Y:S02]  /*09a0*/  IMAD R21, R22, UR5, R11 ;  /* 0x0000000516157c24 */ /* 0x004fe4000f8e020b */
[----:B-1----:R-:W-:-:S05]  /*09b0*/  IMAD R25, R11, UR9, R24 ;  /* 0x000000090b197c24 */ /* 0x002fca000f8e0218 */
[----:B------:R-:W1:Y:S01]  /*09c0*/  LDC.64 R12, c[0x0][0x398] ;  /* 0x0000e600ff0c7b82 */ /* 0x000e620000000a00 */
[----:B---3--:R-:W-:-:S06]  /*09d0*/  IMAD.WIDE.U32 R18, R21, 0x4, R14 ;  /* 0x0000000415127825 */ /* 0x008fcc00078e000e */
[----:B0-----:R-:W2:Y:S01]  /*09e0*/  LDG.E R18, desc[UR6][R18.64] ;  /* 0x0000000612127981 */ /* 0x001ea2000c1e1900 */
[----:B-1----:R-:W-:-:S06]  /*09f0*/  IMAD.WIDE.U32 R16, R25, 0x4, R12 ;  /* 0x0000000419107825 */ /* 0x002fcc00078e000c */
[----:B------:R-:W2:Y:S01]  /*0a00*/  LDG.E R16, desc[UR6][R16.64] ;  /* 0x0000000610107981 */ /* 0x000ea2000c1e1900 */
[----:B------:R-:W-:Y:S01]  /*0a10*/  VIADD R27, R21, 0x1 ;  /* 0x00000001151b7836 */ /* 0x000fe20000000000 */
[----:B------:R-:W-:-:S05]  /*0a20*/  IADD3 R29, PT, PT, R25, UR9, RZ ;  /* 0x00000009191d7c10 */ /* 0x000fca000fffe0ff */
[C---:B------:R-:W-:Y:S02]  /*0a30*/  VIADD R25, R29.reuse, UR9 ;  /* 0x000000091d197c36 */ /* 0x040fe40008000000 */
[----:B------:R-:W-:-:S06]  /*0a40*/  IMAD.WIDE.U32 R28, R29, 0x4, R12 ;  /* 0x000000041d1c7825 */ /* 0x000fcc00078e000c */
[----:B------:R-:W3:Y:S01]  /*0a50*/  LDG.E R28, desc[UR6][R28.64] ;  /* 0x000000061c1c7981 */ /* 0x000ee2000c1e1900 */
[----:B--2---:R-:W-:Y:S01]  /*0a60*/  FFMA R23, R18, R16, R23 ;  /* 0x0000001012177223 */ /* 0x004fe20000000017 */
[----:B------:R-:W-:Y:S01]  /*0a70*/  IMAD.WIDE.U32 R16, R27, 0x4, R14 ;  /* 0x000000041b107825 */ /* 0x000fe200078e000e */
[----:B------:R-:W-:-:S03]  /*0a80*/  IADD3 R27, PT, PT, R21, 0x2, RZ ;  /* 0x00000002151b7810 */ /* 0x000fc60007ffe0ff */
[----:B------:R-:W-:Y:S02]  /*0a90*/  IMAD.WIDE.U32 R18, R25, 0x4, R12 ;  /* 0x0000000419127825 */ /* 0x000fe400078e000c */
[----:B------:R0:W3:Y:S02]  /*0aa0*/  LDG.E R16, desc[UR6][R16.64] ;  /* 0x0000000610107981 */ /* 0x0000e4000c1e1900 */
[----:B------:R-:W-:Y:S02]  /*0ab0*/  IMAD.WIDE.U32 R26, R27, 0x4, R14 ;  /* 0x000000041b1a7825 */ /* 0x000fe400078e000e */
[----:B------:R1:W2:Y:S04]  /*0ac0*/  LDG.E R18, desc[UR6][R18.64] ;  /* 0x0000000612127981 */ /* 0x0002a8000c1e1900 */
[----:B------:R4:W2:Y:S01]  /*0ad0*/  LDG.E R26, desc[UR6][R26.64] ;  /* 0x000000061a1a7981 */ /* 0x0008a2000c1e1900 */
[----:B0-----:R-:W-:Y:S01]  /*0ae0*/  IADD3 R17, PT, PT, R21, 0x3, RZ ;  /* 0x0000000315117810 */ /* 0x001fe20007ffe0ff */
[----:B-1----:R-:W-:Y:S01]  /*0af0*/  VIADD R19, R25, UR9 ;  /* 0x0000000919137c36 */ /* 0x002fe20008000000 */
[----:B----4-:R-:W-:-:S04]  /*0b00*/  IADD3 R27, PT, PT, R21, 0x4, RZ ;  /* 0x00000004151b7810 */ /* 0x010fc80007ffe0ff */
[----:B------:R-:W-:Y:S01]  /*0b10*/  IADD3 R25, PT, PT, R19, UR9, RZ ;  /* 0x0000000913197c10 */ /* 0x000fe2000fffe0ff */
[----:B---3--:R-:W-:Y:S01]  /*0b20*/  FFMA R23, R16, R28, R23 ;  /* 0x0000001c10177223 */ /* 0x008fe20000000017 */
[----:B------:R-:W-:-:S04]  /*0b30*/  IMAD.WIDE.U32 R16, R17, 0x4, R14 ;  /* 0x0000000411107825 */ /* 0x000fc800078e000e */
[----:B--2---:R-:W-:Y:S01]  /*0b40*/  FFMA R23, R26, R18, R23 ;  /* 0x000000121a177223 */ /* 0x004fe20000000017 */
[--C-:B------:R-:W-:Y:S01]  /*0b50*/  IMAD.WIDE.U32 R18, R19, 0x4, R12.reuse ;  /* 0x0000000413127825 */ /* 0x100fe200078e000c */
[----:B------:R0:W2:Y:S03]  /*0b60*/  LDG.E R26, desc[UR6][R16.64] ;  /* 0x00000006101a7981 */ /* 0x0000a6000c1e1900 */
[----:B------:R-:W-:Y:S02]  /*0b70*/  IMAD.WIDE.U32 R28, R25, 0x4, R12 ;  /* 0x00000004191c7825 */ /* 0x000fe400078e000c */
[----:B------:R1:W2:Y:S04]  /*0b80*/  LDG.E R18, desc[UR6][R18.64] ;  /* 0x0000000612127981 */ /* 0x0002a8000c1e1900 */
[----:B------:R-:W3:Y:S01]  /*0b90*/  LDG.E R28, desc[UR6][R28.64] ;  /* 0x000000061c1c7981 */ /* 0x000ee2000c1e1900 */
[----:B0-----:R-:W-:-:S05]  /*0ba0*/  IMAD.WIDE.U32 R16, R27, 0x4, R14 ;  /* 0x000000041b107825 */ /* 0x001fca00078e000e */
[----:B------:R0:W3:Y:S01]  /*0bb0*/  LDG.E R27, desc[UR6][R16.64] ;  /* 0x00000006101b7981 */ /* 0x0000e2000c1e1900 */
[----:B-1----:R-:W-:Y:S02]  /*0bc0*/  IADD3 R19, PT, PT, R21, 0x5, RZ ;  /* 0x0000000515137810 */ /* 0x002fe40007ffe0ff */
[----:B------:R-:W-:Y:S01]  /*0bd0*/  IADD3 R25, PT, PT, R25, UR9, RZ ;  /* 0x0000000919197c10 */ /* 0x000fe2000fffe0ff */
[C---:B0-----:R-:W-:Y:S01]  /*0be0*/  VIADD R17, R21.reuse, 0x6 ;  /* 0x0000000615117836 */ /* 0x041fe20000000000 */
[----:B------:R-:W-:-:S03]  /*0bf0*/  IADD3 R21, PT, PT, R21, 0x7, RZ ;  /* 0x0000000715157810 */ /* 0x000fc60007ffe0ff */
[----:B------:R-:W-:-:S06]  /*0c00*/  IMAD.WIDE.U32 R16, R17, 0x4, R14 ;  /* 0x0000000411107825 */ /* 0x000fcc00078e000e */
[----:B------:R-:W4:Y:S01]  /*0c10*/  LDG.E R16, desc[UR6][R16.64] ;  /* 0x0000000610107981 */ /* 0x000f22000c1e1900 */
[----:B--2---:R-:W-:-:S04]  /*0c20*/  FFMA R26, R26, R18, R23 ;  /* 0x000000121a1a7223 */ /* 0x004fc80000000017 */
[----:B---3--:R-:W-:Y:S01]  /*0c30*/  FFMA R23, R27, R28, R26 ;  /* 0x0000001c1b177223 */ /* 0x008fe2000000001a */
[----:B------:R-:W-:-:S04]  /*0c40*/  IMAD.WIDE.U32 R26, R19, 0x4, R14 ;  /* 0x00000004131a7825 */ /* 0x000fc800078e000e */
[C---:B------:R-:W-:Y:S02]  /*0c50*/  IMAD.WIDE.U32 R18, R25.reuse, 0x4, R12 ;  /* 0x0000000419127825 */ /* 0x040fe400078e000c */
[----:B------:R-:W2:Y:S02]  /*0c60*/  LDG.E R26, desc[UR6][R26.64] ;  /* 0x000000061a1a7981 */ /* 0x000ea4000c1e1900 */
[----:B------:R-:W-:Y:S02]  /*0c70*/  VIADD R25, R25, UR9 ;  /* 0x0000000919197c36 */ /* 0x000fe40008000000 */
[----:B------:R-:W-:Y:S01]  /*0c80*/  IMAD.WIDE.U32 R14, R21, 0x4, R14 ;  /* 0x00000004150e7825 */ /* 0x000fe200078e000e */
[----:B------:R-:W2:Y:S02]  /*0c90*/  LDG.E R18, desc[UR6][R18.64] ;  /* 0x0000000612127981 */ /* 0x000ea4000c1e1900 */
[C---:B------:R-:W-:Y:S01]  /*0ca0*/  IADD3 R21, PT, PT, R25.reuse, UR9, RZ ;  /* 0x0000000919157c10 */ /* 0x040fe2000fffe0ff */
[----:B------:R-:W-:-:S02]  /*0cb0*/  IMAD.WIDE.U32 R28, R25, 0x4, R12 ;  /* 0x00000004191c7825 */ /* 0x000fc400078e000c */
[----:B------:R-:W3:Y:S02]  /*0cc0*/  LDG.E R14, desc[UR6][R14.64] ;  /* 0x000000060e0e7981 */ /* 0x000ee4000c1e1900 */
[----:B------:R-:W-:Y:S02]  /*0cd0*/  IMAD.WIDE.U32 R12, R21, 0x4, R12 ;  /* 0x00000004150c7825 */ /* 0x000fe400078e000c */
[----:B------:R-:W4:Y:S04]  /*0ce0*/  LDG.E R28, desc[UR6][R28.64] ;  /* 0x000000061c1c7981 */ /* 0x000f28000c1e1900 */
[----:B------:R-:W3:Y:S01]  /*0cf0*/  LDG.E R12, desc[UR6][R12.64] ;  /* 0x000000060c0c7981 */ /* 0x000ee2000c1e1900 */
[----:B------:R-:W-:-:S04]  /*0d00*/  IADD3 R20, PT, PT, R20, 0x8, RZ ;  /* 0x0000000814147810 */ /* 0x000fc80007ffe0ff */
[----:B------:R-:W-:Y:S01]  /*0d10*/  ISETP.NE.AND P1, PT, R20, RZ, PT ;  /* 0x000000ff1400720c */ /* 0x000fe20003f25270 */
[----:B------:R-:W-:Y:S02]  /*0d20*/  VIADD R11, R11, 0x8 ;  /* 0x000000080b0b7836 */ /* 0x000fe40000000000 */
[----:B--2---:R-:W-:-:S04]  /*0d30*/  FFMA R23, R26, R18, R23 ;  /* 0x000000121a177223 */ /* 0x004fc80000000017 */
[----:B----4-:R-:W-:-:S04]  /*0d40*/  FFMA R23, R16, R28, R23 ;  /* 0x0000001c10177223 */ /* 0x010fc80000000017 */
[----:B---3--:R-:W-:Y:S02]  /*0d50*/  FFMA R23, R14, R12, R23 ;  /* 0x0000000c0e177223 */ /* 0x008fe40000000017 */
[----:B------:R-:W-:Y:S05]  /*0d60*/  @P1 BRA `(.L_x_4) ;  /* 0xfffffffc00081947 */ /* 0x000fea000383ffff */
.L_x_3:
[----:B------:R-:W-:Y:S05]  /*0d70*/  @!P2 BRA `(.L_x_2) ;  /* 0x000000040014a947 */ /* 0x000fea0003800000 */
[----:B------:R-:W-:Y:S02]  /*0d80*/  ISETP.GE.U32.AND P1, PT, R7, 0x4, PT ;  /* 0x000000040700780c */ /* 0x000fe40003f26070 */
[----:B------:R-:W-:-:S11]  /*0d90*/  ISETP.NE.AND P2, PT, R8, RZ, PT ;  /* 0x000000ff0800720c */ /* 0x000fd60003f45270 */
[----:B------:R-:W-:Y:S05]  /*0da0*/  @!P1 BRA `(.L_x_5) ;  /* 0x0000000000849947 */ /* 0x000fea0003800000 */
[----:B------:R-:W1:Y:S01]  /*0db0*/  LDCU UR5, c[0x0][0x384] ;  /* 0x00007080ff0577ac */ /* 0x000e620008000800 */
[----:B------:R-:W2:Y:S01]  /*0dc0*/  LDC.64 R14, c[0x0][0x390] ;  /* 0x0000e400ff0e7b82 */ /* 0x000ea20000000a00 */
[----:B------:R-:W3:Y:S07]  /*0dd0*/  LDCU UR9, c[0x0][0x388] ;  /* 0x00007100ff0977ac */ /* 0x000eee0008000800 */
[----:B------:R-:W4:Y:S01]  /*0de0*/  LDC.64 R12, c[0x0][0x398] ;  /* 0x0000e600ff0c7b82 */ /* 0x000f220000000a00 */
[----:B-1----:R-:W-:-:S02]  /*0df0*/  IMAD R17, R22, UR5, R11 ;  /* 0x0000000516117c24 */ /* 0x002fc4000f8e020b */
[----:B---3--:R-:W-:-:S03]  /*0e00*/  IMAD R19, R11, UR9, R24 ;  /* 0x000000090b137c24 */ /* 0x008fc6000f8e0218 */
[C---:B------:R-:W-:Y:S01]  /*0e10*/  IADD3 R21, PT, PT, R17.reuse, 0x1, RZ ;  /* 0x0000000111157810 */ /* 0x040fe20007ffe0ff */
[C---:B------:R-:W-:Y:S01]  /*0e20*/  VIADD R25, R17.reuse, 0x3 ;  /* 0x0000000311197836 */ /* 0x040fe20000000000 */
[C---:B------:R-:W-:Y:S01]  /*0e30*/  IADD3 R29, PT, PT, R17.reuse, 0x2, RZ ;  /* 0x00000002111d7810 */ /* 0x040fe20007ffe0ff */
[----:B--2---:R-:W-:-:S04]  /*0e40*/  IMAD.WIDE.U32 R26, R17, 0x4, R14 ;  /* 0x00000004111a7825 */ /* 0x004fc800078e000e */
[--C-:B------:R-:W-:Y:S01]  /*0e50*/  IMAD.WIDE.U32 R16, R21, 0x4, R14.reuse ;  /* 0x0000000415107825 */ /* 0x100fe200078e000e */
[----:B------:R-:W-:Y:S01]  /*0e60*/  IADD3 R21, PT, PT, R19, UR9, RZ ;  /* 0x0000000913157c10 */ /* 0x000fe2000fffe0ff */
[----:B0-----:R-:W2:Y:S02]  /*0e70*/  LDG.E R26, desc[UR6][R26.64] ;  /* 0x000000061a1a7981 */ /* 0x001ea4000c1e1900 */
[----:B------:R-:W-:-:S04]  /*0e80*/  IMAD.WIDE.U32 R28, R29, 0x4, R14 ;  /* 0x000000041d1c7825 */ /* 0x000fc800078e000e */
[----:B------:R-:W-:Y:S02]  /*0e90*/  IMAD.WIDE.U32 R14, R25, 0x4, R14 ;  /* 0x00000004190e7825 */ /* 0x000fe400078e000e */
[----:B------:R4:W3:Y:S04]  /*0ea0*/  LDG.E R25, desc[UR6][R16.64] ;  /* 0x0000000610197981 */ /* 0x0008e8000c1e1900 */
[----:B------:R-:W5:Y:S04]  /*0eb0*/  LDG.E R28, desc[UR6][R28.64] ;  /* 0x000000061c1c7981 */ /* 0x000f68000c1e1900 */
[----:B------:R-:W5:Y:S01]  /*0ec0*/  LDG.E R14, desc[UR6][R14.64] ;  /* 0x000000060e0e7981 */ /* 0x000f62000c1e1900 */
[----:B----4-:R-:W-:-:S04]  /*0ed0*/  IMAD.WIDE.U32 R16, R19, 0x4, R12 ;  /* 0x0000000413107825 */ /* 0x010fc800078e000c */
[C-C-:B------:R-:W-:Y:S01]  /*0ee0*/  IMAD.WIDE.U32 R18, R21.reuse, 0x4, R12.reuse ;  /* 0x0000000415127825 */ /* 0x140fe200078e000c */
[----:B------:R-:W-:Y:S01]  /*0ef0*/  IADD3 R21, PT, PT, R21, UR9, RZ ;  /* 0x0000000915157c10 */ /* 0x000fe2000fffe0ff */
[----:B------:R-:W2:Y:S04]  /*0f00*/  LDG.E R16, desc[UR6][R16.64] ;  /* 0x0000000610107981 */ /* 0x000ea8000c1e1900 */
[C---:B------:R-:W-:Y:S01]  /*0f10*/  VIADD R27, R21.reuse, UR9 ;  /* 0x00000009151b7c36 */ /* 0x040fe20008000000 */
[----:B------:R-:W3:Y:S01]  /*0f20*/  LDG.E R18, desc[UR6][R18.64] ;  /* 0x0000000612127981 */ /* 0x000ee2000c1e1900 */
[----:B------:R-:W-:-:S04]  /*0f30*/  IMAD.WIDE.U32 R20, R21, 0x4, R12 ;  /* 0x0000000415147825 */ /* 0x000fc800078e000c */
[----:B------:R-:W-:Y:S02]  /*0f40*/  IMAD.WIDE.U32 R12, R27, 0x4, R12 ;  /* 0x000000041b0c7825 */ /* 0x000fe400078e000c */
[----:B------:R-:W5:Y:S04]  /*0f50*/  LDG.E R20, desc[UR6][R20.64] ;  /* 0x0000000614147981 */ /* 0x000f68000c1e1900 */
[----:B------:R-:W4:Y:S01]  /*0f60*/  LDG.E R12, desc[UR6][R12.64] ;  /* 0x000000060c0c7981 */ /* 0x000f22000c1e1900 */
[----:B------:R-:W-:Y:S01]  /*0f70*/  IADD3 R11, PT, PT, R11, 0x4, RZ ;  /* 0x000000040b0b7810 */ /* 0x000fe20007ffe0ff */
[----:B--2---:R-:W-:-:S04]  /*0f80*/  FFMA R26, R26, R16, R23 ;  /* 0x000000101a1a7223 */ /* 0x004fc80000000017 */
[----:B---3--:R-:W-:-:S04]  /*0f90*/  FFMA R25, R25, R18, R26 ;  /* 0x0000001219197223 */ /* 0x008fc8000000001a */
[----:B-----5:R-:W-:-:S04]  /*0fa0*/  FFMA R25, R28, R20, R25 ;  /* 0x000000141c197223 */ /* 0x020fc80000000019 */
[----:B----4-:R-:W-:-:S07]  /*0fb0*/  FFMA R23, R14, R12, R25 ;  /* 0x0000000c0e177223 */ /* 0x010fce0000000019 */
.L_x_5:
[----:B------:R-:W-:Y:S05]  /*0fc0*/  @!P2 BRA `(.L_x_2) ;  /* 0x000000000080a947 */ /* 0x000fea0003800000 */
[----:B------:R-:W-:Y:S01]  /*0fd0*/  ISETP.NE.AND P1, PT, R8, 0x1, PT ;  /* 0x000000010800780c */ /* 0x000fe20003f25270 */
[----:B------:R-:W1:Y:S01]  /*0fe0*/  LDC.64 R12, c[0x0][0x398] ;  /* 0x0000e600ff0c7b82 */ /* 0x000e620000000a00 */
[----:B------:R-:W-:-:S07]  /*0ff0*/  LOP3.LUT P2, RZ, R4, 0x1, RZ, 0xc0, !PT ;  /* 0x0000000104ff7812 */ /* 0x000fce000784c0ff */
[----:B------:R-:W2:Y:S08]  /*1000*/  LDC.64 R14, c[0x0][0x390] ;  /* 0x0000e400ff0e7b82 */ /* 0x000eb00000000a00 */
[----:B------:R-:W3:Y:S08]  /*1010*/  @P1 LDC R16, c[0x0][0x388] ;  /* 0x0000e200ff101b82 */ /* 0x000ef00000000800 */
[----:B------:R-:W4:Y:S08]  /*1020*/  @P1 LDC R17, c[0x0][0x384] ;  /* 0x0000e100ff111b82 */ /* 0x000f300000000800 */
[----:B------:R-:W5:Y:S08]  /*1030*/  @P2 LDC R25, c[0x0][0x384] ;  /* 0x0000e100ff192b82 */ /* 0x000f700000000800 */
[----:B------:R-:W5:Y:S01]  /*1040*/  @P2 LDC R18, c[0x0][0x388] ;  /* 0x0000e200ff122b82 */ /* 0x000f620000000800 */
[----:B---3--:R-:W-:-:S05]  /*1050*/  @P1 IMAD R27, R11, R16, R24 ;  /* 0x000000100b1b1224 */ /* 0x008fca00078e0218 */
[C---:B------:R-:W-:Y:S01]  /*1060*/  @P1 IADD3 R21, PT, PT, R27.reuse, R16, RZ ;  /* 0x000000101b151210 */ /* 0x040fe20007ffe0ff */
[----:B-1----:R-:W-:-:S04]  /*1070*/  @P1 IMAD.WIDE.U32 R26, R27, 0x4, R12 ;  /* 0x000000041b1a1825 */ /* 0x002fc800078e000c */
[C---:B----4-:R-:W-:Y:S01]  /*1080*/  @P1 IMAD R17, R22.reuse, R17, R11 ;  /* 0x0000001116111224 */ /* 0x050fe200078e020b */
[----:B------:R-:W-:Y:S01]  /*1090*/  @P1 IADD3 R11, PT, PT, R11, 0x2, RZ ;  /* 0x000000020b0b1810 */ /* 0x000fe20007ffe0ff */
[----:B------:R-:W-:Y:S01]  /*10a0*/  @P1 IMAD.WIDE.U32 R12, R21, 0x4, R12 ;  /* 0x00000004150c1825 */ /* 0x000fe200078e000c */
[----:B0-----:R-:W3:Y:S01]  /*10b0*/  @P1 LDG.E R26, desc[UR6][R26.64] ;  /* 0x000000061a1a1981 */ /* 0x001ee2000c1e1900 */
[----:B------:R-:W0:Y:S02]  /*10c0*/  LDC.64 R20, c[0x0][0x390] ;  /* 0x0000e400ff147b82 */ /* 0x000e240000000a00 */
[C---:B------:R-:W-:Y:S02]  /*10d0*/  @P1 VIADD R19, R17.reuse, 0x1 ;  /* 0x0000000111131836 */ /* 0x040fe40000000000 */
[----:B--2---:R-:W-:Y:S01]  /*10e0*/  @P1 IMAD.WIDE.U32 R16, R17, 0x4, R14 ;  /* 0x0000000411101825 */ /* 0x004fe200078e000e */
[----:B------:R-:W2:Y:S03]  /*10f0*/  @P1 LDG.E R12, desc[UR6][R12.64] ;  /* 0x000000060c0c1981 */ /* 0x000ea6000c1e1900 */
[----:B-----5:R-:W-:-:S02]  /*1100*/  @P2 IMAD R25, R22, R25, R11 ;  /* 0x0000001916192224 */ /* 0x020fc400078e020b */
[----:B------:R-:W-:Y:S01]  /*1110*/  @P1 IMAD.WIDE.U32 R14, R19, 0x4, R14 ;  /* 0x00000004130e1825 */ /* 0x000fe200078e000e */
[----:B------:R-:W3:Y:S03]  /*1120*/  @P1 LDG.E R16, desc[UR6][R16.64] ;  /* 0x0000000610101981 */ /* 0x000ee6000c1e1900 */
[----:B------:R-:W-:Y:S02]  /*1130*/  @P2 IMAD R11, R11, R18, R24 ;  /* 0x000000120b0b2224 */ /* 0x000fe400078e0218 */
[----:B------:R-:W1:Y:S01]  /*1140*/  LDC.64 R18, c[0x0][0x398] ;  /* 0x0000e600ff127b82 */ /* 0x000e620000000a00 */
[----:B------:R-:W2:Y:S01]  /*1150*/  @P1 LDG.E R14, desc[UR6][R14.64] ;  /* 0x000000060e0e1981 */ /* 0x000ea2000c1e1900 */
[----:B0-----:R-:W-:-:S06]  /*1160*/  @P2 IMAD.WIDE.U32 R20, R25, 0x4, R20 ;  /* 0x0000000419142825 */ /* 0x001fcc00078e0014 */
[----:B------:R-:W4:Y:S01]  /*1170*/  @P2 LDG.E R20, desc[UR6][R20.64] ;  /* 0x0000000614142981 */ /* 0x000f22000c1e1900 */
[----:B-1----:R-:W-:-:S06]  /*1180*/  @P2 IMAD.WIDE.U32 R18, R11, 0x4, R18 ;  /* 0x000000040b122825 */ /* 0x002fcc00078e0012 */
[----:B------:R-:W4:Y:S01]  /*1190*/  @P2 LDG.E R18, desc[UR6][R18.64] ;  /* 0x0000000612122981 */ /* 0x000f22000c1e1900 */
[----:B---3--:R-:W-:-:S04]  /*11a0*/  @P1 FFMA R11, R16, R26, R23 ;  /* 0x0000001a100b1223 */ /* 0x008fc80000000017 */
[----:B--2---:R-:W-:-:S04]  /*11b0*/  @P1 FFMA R23, R14, R12, R11 ;  /* 0x0000000c0e171223 */ /* 0x004fc8000000000b */
[----:B----4-:R-:W-:-:S07]  /*11c0*/  @P2 FFMA R23, R20, R18, R23 ;  /* 0x0000001214172223 */ /* 0x010fce0000000017 */
.L_x_2:
[----:B0-----:R-:W-:Y:S05]  /*11d0*/  BSYNC.RECONVERGENT B0 ;  /* 0x0000000000007941 */ /* 0x001fea0003800200 */
.L_x_1:
[----:B------:R-:W0:Y:S01]  /*11e0*/  LDC.64 R12, c[0x0][0x3a0] ;  /* 0x0000e800ff0c7b82 */ /* 0x000e220000000a00 */
[----:B------:R-:W1:Y:S02]  /*11f0*/  LDCU UR5, c[0x0][0x388] ;  /* 0x00007100ff0577ac */ /* 0x000e640008000800 */
[----:B-1----:R-:W-:-:S04]  /*1200*/  IMAD R11, R22, UR5, R24 ;  /* 0x00000005160b7c24 */ /* 0x002fc8000f8e0218 */
[----:B0-----:R-:W-:-:S05]  /*1210*/  IMAD.WIDE.U32 R12, R11, 0x4, R12 ;  /* 0x000000040b0c7825 */ /* 0x001fca00078e000c */
[----:B------:R-:W2:Y:S01]  /*1220*/  LDG.E R14, desc[UR6][R12.64] ;  /* 0x000000060c0e7981 */ /* 0x000ea2000c1e1900 */
[----:B------:R-:W-:-:S04]  /*1230*/  IADD3 R3, PT, PT, R6, R3, RZ ;  /* 0x0000000306037210 */ /* 0x000fc80007ffe0ff */
[----:B------:R-:W-:Y:S01]  /*1240*/  ISETP.GE.U32.AND P1, PT, R3, R0, PT ;  /* 0x000000000300720c */ /* 0x000fe20003f26070 */
[----:B--2---:R-:W-:-:S05]  /*1250*/  FADD R23, R14, R23 ;  /* 0x000000170e177221 */ /* 0x004fca0000000000 */
[----:B------:R1:W-:Y:S07]  /*1260*/  STG.E desc[UR6][R12.64], R23 ;  /* 0x000000170c007986 */ /* 0x0003ee000c101906 */
[----:B------:R-:W-:Y:S05]  /*1270*/  @!P1 BRA `(.L_x_6) ;  /* 0xfffffff400349947 */ /* 0x000fea000383ffff */
[----:B------:R-:W-:Y:S05]  /*1280*/  EXIT ;  /* 0x000000000000794d */ /* 0x000fea0003800000 */
        .weak           $__internal_0_$__cuda_sm20_div_u16
        .type           $__internal_0_$__cuda_sm20_div_u16,@function
        .size           $__internal_0_$__cuda_sm20_div_u16,($__internal_1_$__cuda_sm20_rem_u16 - $__internal_0_$__cuda_sm20_div_u16)
$__internal_0_$__cuda_sm20_div_u16:
[----:B------:R-:W0:Y:S01]  /*1290*/  I2F.U16 R4, R8 ;  /* 0x0000000800047306 */ /* 0x000e220000101000 */
[----:B------:R-:W-:Y:S01]  /*12a0*/  IMAD.MOV.U32 R6, RZ, RZ, 0x4b800000 ;  /* 0x4b800000ff067424 */ /* 0x000fe200078e00ff */
[C---:B0-----:R-:W-:Y:S02]  /*12b0*/  FSETP.GEU.AND P1, PT, |R4|.reuse, 1.175494350822287508e-38, PT ;  /* 0x008000000400780b */ /* 0x041fe40003f2e200 */
[----:B------:R-:W-:Y:S02]  /*12c0*/  FSETP.GT.AND P0, PT, |R4|, 8.50705917302346158658e+37, PT ;  /* 0x7e8000000400780b */ /* 0x000fe40003f04200 */
[----:B------:R-:W-:-:S04]  /*12d0*/  FSEL R6, R6, 1, !P1 ;  /* 0x3f80000006067808 */ /* 0x000fc80004800000 */
[----:B------:R-:W-:Y:S02]  /*12e0*/  FSEL R9, R6, 0.25, !P0 ;  /* 0x3e80000006097808 */ /* 0x000fe40004000000 */
[----:B------:R-:W-:Y:S01]  /*12f0*/  ISETP.NE.U32.AND P0, PT, R8, RZ, PT ;  /* 0x000000ff0800720c */ /* 0x000fe20003f05070 */
[----:B------:R-:W-:Y:S02]  /*1300*/  IMAD.MOV.U32 R8, RZ, RZ, R12 ;  /* 0x000000ffff087224 */ /* 0x000fe400078e000c */
[----:B------:R-:W-:Y:S02]  /*1310*/  FMUL R10, R4, R9 ;  /* 0x00000009040a7220 */ /* 0x000fe40000400000 */
[----:B------:R-:W-:Y:S08]  /*1320*/  I2F.U16.RZ R4, R11 ;  /* 0x0000000b00047306 */ /* 0x000ff0000010d000 */
[----:B------:R-:W0:Y:S02]  /*1330*/  MUFU.RCP R10, R10 ;  /* 0x0000000a000a7308 */ /* 0x000e240000001000 */
[----:B0-----:R-:W-:-:S05]  /*1340*/  FMUL R9, R9, R10 ;  /* 0x0000000a09097220 */ /* 0x001fca0000400000 */
[----:B------:R-:W-:-:S05]  /*1350*/  IADD3 R9, PT, PT, R9, 0x2, RZ ;  /* 0x0000000209097810 */ /* 0x000fca0007ffe0ff */
[----:B------:R-:W-:Y:S01]  /*1360*/  FMUL.RZ R4, R4, R9 ;  /* 0x0000000904047220 */ /* 0x000fe2000040c000 */
[----:B------:R-:W-:-:S05]  /*1370*/  HFMA2 R9, -RZ, RZ, 0, 0 ;  /* 0x00000000ff097431 */ /* 0x000fca00000001ff */
[----:B------:R-:W0:Y:S02]  /*1380*/  F2I.U32.TRUNC.NTZ R4, R4 ;  /* 0x0000000400047305 */ /* 0x000e24000020f000 */
[----:B0-----:R-:W-:Y:S02]  /*1390*/  LOP3.LUT R6, R4, 0xffff, RZ, 0xc0, !PT ;  /* 0x0000ffff04067812 */ /* 0x001fe400078ec0ff */
[----:B------:R-:W-:Y:S01]  /*13a0*/  @!P0 MOV R6, 0xffffffff ;  /* 0xffffffff00068802 */ /* 0x000fe20000000f00 */
[----:B------:R-:W-:Y:S06]  /*13b0*/  RET.REL.NODEC R8 `(_ZN9matmul_l19matmul_l1EiiiPKfS1_Pf) ;  /* 0xffffffec08107950 */ /* 0x000fec0003c3ffff */
        .weak           $__internal_1_$__cuda_sm20_rem_u16
        .type           $__internal_1_$__cuda_sm20_rem_u16,@function
        .size           $__internal_1_$__cuda_sm20_rem_u16,(.L_x_9 - $__internal_1_$__cuda_sm20_rem_u16)
$__internal_1_$__cuda_sm20_rem_u16:
[----:B------:R-:W0:Y:S01]  /*13c0*/  I2F.U16 R5, R10 ;  /* 0x0000000a00057306 */ /* 0x000e220000101000 */
[----:B------:R-:W-:Y:S01]  /*13d0*/  MOV R7, 0x4b800000 ;  /* 0x4b80000000077802 */ /* 0x000fe20000000f00 */
[----:B------:R-:W-:Y:S01]  /*13e0*/  HFMA2 R9, -RZ, RZ, 0, 0 ;  /* 0x00000000ff097431 */ /* 0x000fe200000001ff */
[C---:B0-----:R-:W-:Y:S02]  /*13f0*/  FSETP.GEU.AND P1, PT, |R5|.reuse, 1.175494350822287508e-38, PT ;  /* 0x008000000500780b */ /* 0x041fe40003f2e200 */
[----:B------:R-:W-:Y:S02]  /*1400*/  FSETP.GT.AND P0, PT, |R5|, 8.50705917302346158658e+37, PT ;  /* 0x7e8000000500780b */ /* 0x000fe40003f04200 */
[----:B------:R-:W-:-:S04]  /*1410*/  FSEL R7, R7, 1, !P1 ;  /* 0x3f80000007077808 */ /* 0x000fc80004800000 */
[----:B------:R-:W-:Y:S02]  /*1420*/  FSEL R8, R7, 0.25, !P0 ;  /* 0x3e80000007087808 */ /* 0x000fe40004000000 */
[----:B------:R-:W-:-:S03]  /*1430*/  ISETP.NE.U32.AND P0, PT, R10, RZ, PT ;  /* 0x000000ff0a00720c */ /* 0x000fc60003f05070 */
[----:B------:R-:W-:Y:S02]  /*1440*/  FMUL R7, R5, R8 ;  /* 0x0000000805077220 */ /* 0x000fe40000400000 */
[----:B------:R-:W-:Y:S08]  /*1450*/  I2F.U16.RZ R5, R13 ;  /* 0x0000000d00057306 */ /* 0x000ff0000010d000 */
[----:B------:R-:W0:Y:S02]  /*1460*/  MUFU.RCP R7, R7 ;  /* 0x0000000700077308 */ /* 0x000e240000001000 */
[----:B0-----:R-:W-:-:S05]  /*1470*/  FMUL R8, R8, R7 ;  /* 0x0000000708087220 */ /* 0x001fca0000400000 */
[----:B------:R-:W-:-:S05]  /*1480*/  IADD3 R8, PT, PT, R8, 0x2, RZ ;  /* 0x0000000208087810 */ /* 0x000fca0007ffe0ff */
[----:B------:R-:W-:-:S06]  /*1490*/  FMUL.RZ R5, R5, R8 ;  /* 0x0000000805057220 */ /* 0x000fcc000040c000 */
[----:B------:R-:W0:Y:S02]  /*14a0*/  F2I.U32.TRUNC.NTZ R5, R5 ;  /* 0x0000000500057305 */ /* 0x000e24000020f000 */
[----:B0-----:R-:W-:-:S05]  /*14b0*/  LOP3.LUT R8, R5, 0xffff, RZ, 0xc0, !PT ;  /* 0x0000ffff05087812 */ /* 0x001fca00078ec0ff */
[----:B------:R-:W-:-:S04]  /*14c0*/  IMAD.MOV R8, RZ, RZ, -R8 ;  /* 0x000000ffff087224 */ /* 0x000fc800078e0a08 */
[----:B------:R-:W-:Y:S01]  /*14d0*/  IMAD R10, R10, R8, R13 ;  /* 0x000000080a0a7224 */ /* 0x000fe200078e020d */
[----:B------:R-:W-:Y:S02]  /*14e0*/  MOV R8, R11 ;  /* 0x0000000b00087202 */ /* 0x000fe40000000f00 */
[----:B------:R-:W-:Y:S02]  /*14f0*/  @!P0 MOV R10, 0xffffffff ;  /* 0xffffffff000a8802 */ /* 0x000fe40000000f00 */
[----:B------:R-:W-:Y:S05]  /*1500*/  RET.REL.NODEC R8 `(_ZN9matmul_l19matmul_l1EiiiPKfS1_Pf) ;  /* 0xffffffe808bc7950 */ /* 0x000fea0003c3ffff */
.L_x_7:
        /* <DEDUP_REMOVED lines=15> */
.L_x_9:


//--------------------- .nv.shared.reserved.0     --------------------------
	.section	.nv.shared.reserved.0,"aw",@nobits
	.weak		__nv_reservedSMEM_offset_0_alias
	.size		__nv_reservedSMEM_offset_0_alias, 0, 64
	.other		__nv_reservedSMEM_offset_0_alias,@"STO_CUDA_RESERVED_SHARED STV_DEFAULT"
__nv_reservedSMEM_offset_0_alias:
	.zero		0
	.zero		64


//--------------------- .nv.constant0._ZN13matmul_l1_reg13matmul_l1_regEiiiPKfS1_Pf --------------------------
	.section	.nv.constant0._ZN13matmul_l1_reg13matmul_l1_regEiiiPKfS1_Pf,"a",@progbits
	.sectionflags	@""
	.align	4
.nv.constant0._ZN13matmul_l1_reg13matmul_l1_regEiiiPKfS1_Pf:
	.zero		936


//--------------------- .nv.constant0._ZN9matmul_l19matmul_l1EiiiPKfS1_Pf --------------------------
	.section	.nv.constant0._ZN9matmul_l19matmul_l1EiiiPKfS1_Pf,"a",@progbits
	.sectionflags	@""
	.align	4
.nv.constant0._ZN9matmul_l19matmul_l1EiiiPKfS1_Pf:
	.zero		936


//--------------------- SYMBOLS --------------------------

	.type		.nv.reservedSmem.offset0,@object
	.size		.nv.reservedSmem.offset0,0x4
